	.headerflags	@"EF_CUDA_TEXMODE_UNIFIED EF_CUDA_64BIT_ADDRESS EF_CUDA_ACCELERATORS EF_CUDA_SM90 EF_CUDA_VIRTUAL_SM(EF_CUDA_SM90)"
	.elftype	@"ET_EXEC"


//--------------------- .nv.info                  --------------------------
	.section	.nv.info,"",@"SHT_CUDA_INFO"
	.align	4


	//----- nvinfo : EIATTR_REGCOUNT
	.align		4
        /*0000*/ 	.byte	0x04, 0x2f
        /*0002*/ 	.short	(.L_3 - .L_2)
	.align		4
.L_2:
        /*0004*/ 	.word	index@(triton_poi_fused__native_batch_norm_legit_no_training_add_cat_relu_threshold_backward_19)
        /*0008*/ 	.word	0x00000060


	//----- nvinfo : EIATTR_MIN_STACK_SIZE
	.align		4
.L_3:
        /*000c*/ 	.byte	0x04, 0x12
        /*000e*/ 	.short	(.L_5 - .L_4)
	.align		4
.L_4:
        /*0010*/ 	.word	index@(triton_poi_fused__native_batch_norm_legit_no_training_add_cat_relu_threshold_backward_19)
        /*0014*/ 	.word	0x00000000


	//----- nvinfo : EIATTR_FRAME_SIZE
	.align		4
.L_5:
        /*0018*/ 	.byte	0x04, 0x11
        /*001a*/ 	.short	(.L_7 - .L_6)
	.align		4
.L_6:
        /*001c*/ 	.word	index@(triton_poi_fused__native_batch_norm_legit_no_training_add_cat_relu_threshold_backward_19)
        /*0020*/ 	.word	0x00000000


	//----- nvinfo : EIATTR_MIN_STACK_SIZE
	.align		4
.L_7:
        /*0024*/ 	.byte	0x04, 0x12
        /*0026*/ 	.short	(.L_9 - .L_8)
	.align		4
.L_8:
        /*0028*/ 	.word	index@(triton_poi_fused__native_batch_norm_legit_no_training_add_cat_relu_threshold_backward_19)
        /*002c*/ 	.word	0x00000000
.L_9:


//--------------------- .nv.info.triton_poi_fused__native_batch_norm_legit_no_training_add_cat_relu_threshold_backward_19 --------------------------
	.section	.nv.info.triton_poi_fused__native_batch_norm_legit_no_training_add_cat_relu_threshold_backward_19,"",@"SHT_CUDA_INFO"
	.sectionflags	@""
	.align	4


	//----- nvinfo : EIATTR_CUDA_API_VERSION
	.align		4
        /*0000*/ 	.byte	0x04, 0x37
        /*0002*/ 	.short	(.L_11 - .L_10)
.L_10:
        /*0004*/ 	.word	0x0000007c


	//----- nvinfo : EIATTR_KPARAM_INFO
	.align		4
.L_11:
        /*0008*/ 	.byte	0x04, 0x17
        /*000a*/ 	.short	(.L_13 - .L_12)
.L_12:
        /*000c*/ 	.word	0x00000000
        /*0010*/ 	.short	0x001c
        /*0012*/ 	.short	0x00dc
        /*0014*/ 	.byte	0x00, 0xf0, 0x11, 0x00


	//----- nvinfo : EIATTR_KPARAM_INFO
	.align		4
.L_13:
        /*0018*/ 	.byte	0x04, 0x17
        /*001a*/ 	.short	(.L_15 - .L_14)
.L_14:
        /*001c*/ 	.word	0x00000000
        /*0020*/ 	.short	0x001b
        /*0022*/ 	.short	0x00d8
        /*0024*/ 	.byte	0x00, 0xf0, 0x11, 0x00


	//----- nvinfo : EIATTR_KPARAM_INFO
	.align		4
.L_15:
        /*0028*/ 	.byte	0x04, 0x17
        /*002a*/ 	.short	(.L_17 - .L_16)
.L_16:
        /*002c*/ 	.word	0x00000000
        /*0030*/ 	.short	0x001a
        /*0032*/ 	.short	0x00d0
        /*0034*/ 	.byte	0x00, 0xf4, 0x21, 0x00


	//----- nvinfo : EIATTR_KPARAM_INFO
	.align		4
.L_17:
        /*0038*/ 	.byte	0x04, 0x17
        /*003a*/ 	.short	(.L_19 - .L_18)
.L_18:
        /*003c*/ 	.word	0x00000000
        /*0040*/ 	.short	0x0019
        /*0042*/ 	.short	0x00c8
        /*0044*/ 	.byte	0x00, 0xf4, 0x21, 0x00


	//----- nvinfo : EIATTR_KPARAM_INFO
	.align		4
.L_19:
        /*0048*/ 	.byte	0x04, 0x17
        /*004a*/ 	.short	(.L_21 - .L_20)
.L_20:
        /*004c*/ 	.word	0x00000000
        /*0050*/ 	.short	0x0018
        /*0052*/ 	.short	0x00c0
        /*0054*/ 	.byte	0x00, 0xf4, 0x21, 0x00


	//----- nvinfo : EIATTR_KPARAM_INFO
	.align		4
.L_21:
        /*0058*/ 	.byte	0x04, 0x17
        /*005a*/ 	.short	(.L_23 - .L_22)
.L_22:
        /*005c*/ 	.word	0x00000000
        /*0060*/ 	.short	0x0017
        /*0062*/ 	.short	0x00b8
        /*0064*/ 	.byte	0x00, 0xf4, 0x21, 0x00


	//----- nvinfo : EIATTR_KPARAM_INFO
	.align		4
.L_23:
        /*0068*/ 	.byte	0x04, 0x17
        /*006a*/ 	.short	(.L_25 - .L_24)
.L_24:
        /*006c*/ 	.word	0x00000000
        /*0070*/ 	.short	0x0016
        /*0072*/ 	.short	0x00b0
        /*0074*/ 	.byte	0x00, 0xf4, 0x21, 0x00


	//----- nvinfo : EIATTR_KPARAM_INFO
	.align		4
.L_25:
        /*0078*/ 	.byte	0x04, 0x17
        /*007a*/ 	.short	(.L_27 - .L_26)
.L_26:
        /*007c*/ 	.word	0x00000000
        /*0080*/ 	.short	0x0015
        /*0082*/ 	.short	0x00a8
        /*0084*/ 	.byte	0x00, 0xf4, 0x21, 0x00


	//----- nvinfo : EIATTR_KPARAM_INFO
	.align		4
.L_27:
        /*0088*/ 	.byte	0x04, 0x17
        /*008a*/ 	.short	(.L_29 - .L_28)
.L_28:
        /*008c*/ 	.word	0x00000000
        /*0090*/ 	.short	0x0014
        /*0092*/ 	.short	0x00a0
        /*0094*/ 	.byte	0x00, 0xf4, 0x21, 0x00


	//----- nvinfo : EIATTR_KPARAM_INFO
	.align		4
.L_29:
        /*0098*/ 	.byte	0x04, 0x17
        /*009a*/ 	.short	(.L_31 - .L_30)
.L_30:
        /*009c*/ 	.word	0x00000000
        /*00a0*/ 	.short	0x0013
        /*00a2*/ 	.short	0x0098
        /*00a4*/ 	.byte	0x00, 0xf4, 0x21, 0x00


	//----- nvinfo : EIATTR_KPARAM_INFO
	.align		4
.L_31:
        /*00a8*/ 	.byte	0x04, 0x17
        /*00aa*/ 	.short	(.L_33 - .L_32)
.L_32:
        /*00ac*/ 	.word	0x00000000
        /*00b0*/ 	.short	0x0012
        /*00b2*/ 	.short	0x0090
        /*00b4*/ 	.byte	0x00, 0xf4, 0x21, 0x00


	//----- nvinfo : EIATTR_KPARAM_INFO
	.align		4
.L_33:
        /*00b8*/ 	.byte	0x04, 0x17
        /*00ba*/ 	.short	(.L_35 - .L_34)
.L_34:
        /*00bc*/ 	.word	0x00000000
        /*00c0*/ 	.short	0x0011
        /*00c2*/ 	.short	0x0088
        /*00c4*/ 	.byte	0x00, 0xf4, 0x21, 0x00


	//----- nvinfo : EIATTR_KPARAM_INFO
	.align		4
.L_35:
        /*00c8*/ 	.byte	0x04, 0x17
        /*00ca*/ 	.short	(.L_37 - .L_36)
.L_36:
        /*00cc*/ 	.word	0x00000000
        /*00d0*/ 	.short	0x0010
        /*00d2*/ 	.short	0x0080
        /*00d4*/ 	.byte	0x00, 0xf4, 0x21, 0x00


	//----- nvinfo : EIATTR_KPARAM_INFO
	.align		4
.L_37:
        /*00d8*/ 	.byte	0x04, 0x17
        /*00da*/ 	.short	(.L_39 - .L_38)
.L_38:
        /*00dc*/ 	.word	0x00000000
        /*00e0*/ 	.short	0x000f
        /*00e2*/ 	.short	0x0078
        /*00e4*/ 	.byte	0x00, 0xf4, 0x21, 0x00


	//----- nvinfo : EIATTR_KPARAM_INFO
	.align		4
.L_39:
        /*00e8*/ 	.byte	0x04, 0x17
        /*00ea*/ 	.short	(.L_41 - .L_40)
.L_40:
        /*00ec*/ 	.word	0x00000000
        /*00f0*/ 	.short	0x000e
        /*00f2*/ 	.short	0x0070
        /*00f4*/ 	.byte	0x00, 0xf4, 0x21, 0x00


	//----- nvinfo : EIATTR_KPARAM_INFO
	.align		4
.L_41:
        /*00f8*/ 	.byte	0x04, 0x17
        /*00fa*/ 	.short	(.L_43 - .L_42)
.L_42:
        /*00fc*/ 	.word	0x00000000
        /*0100*/ 	.short	0x000d
        /*0102*/ 	.short	0x0068
        /*0104*/ 	.byte	0x00, 0xf4, 0x21, 0x00


	//----- nvinfo : EIATTR_KPARAM_INFO
	.align		4
.L_43:
        /*0108*/ 	.byte	0x04, 0x17
        /*010a*/ 	.short	(.L_45 - .L_44)
.L_44:
        /*010c*/ 	.word	0x00000000
        /*0110*/ 	.short	0x000c
        /*0112*/ 	.short	0x0060
        /*0114*/ 	.byte	0x00, 0xf4, 0x21, 0x00


	//----- nvinfo : EIATTR_KPARAM_INFO
	.align		4
.L_45:
        /*0118*/ 	.byte	0x04, 0x17
        /*011a*/ 	.short	(.L_47 - .L_46)
.L_46:
        /*011c*/ 	.word	0x00000000
        /*0120*/ 	.short	0x000b
        /*0122*/ 	.short	0x0058
        /*0124*/ 	.byte	0x00, 0xf4, 0x21, 0x00


	//----- nvinfo : EIATTR_KPARAM_INFO
	.align		4
.L_47:
        /*0128*/ 	.byte	0x04, 0x17
        /*012a*/ 	.short	(.L_49 - .L_48)
.L_48:
        /*012c*/ 	.word	0x00000000
        /*0130*/ 	.short	0x000a
        /*0132*/ 	.short	0x0050
        /*0134*/ 	.byte	0x00, 0xf4, 0x21, 0x00


	//----- nvinfo : EIATTR_KPARAM_INFO
	.align		4
.L_49:
        /*0138*/ 	.byte	0x04, 0x17
        /*013a*/ 	.short	(.L_51 - .L_50)
.L_50:
        /*013c*/ 	.word	0x00000000
        /*0140*/ 	.short	0x0009
        /*0142*/ 	.short	0x0048
        /*0144*/ 	.byte	0x00, 0xf4, 0x21, 0x00


	//----- nvinfo : EIATTR_KPARAM_INFO
	.align		4
.L_51:
        /*0148*/ 	.byte	0x04, 0x17
        /*014a*/ 	.short	(.L_53 - .L_52)
.L_52:
        /*014c*/ 	.word	0x00000000
        /*0150*/ 	.short	0x0008
        /*0152*/ 	.short	0x0040
        /*0154*/ 	.byte	0x00, 0xf4, 0x21, 0x00


	//----- nvinfo : EIATTR_KPARAM_INFO
	.align		4
.L_53:
        /*0158*/ 	.byte	0x04, 0x17
        /*015a*/ 	.short	(.L_55 - .L_54)
.L_54:
        /*015c*/ 	.word	0x00000000
        /*0160*/ 	.short	0x0007
        /*0162*/ 	.short	0x0038
        /*0164*/ 	.byte	0x00, 0xf4, 0x21, 0x00


	//----- nvinfo : EIATTR_KPARAM_INFO
	.align		4
.L_55:
        /*0168*/ 	.byte	0x04, 0x17
        /*016a*/ 	.short	(.L_57 - .L_56)
.L_56:
        /*016c*/ 	.word	0x00000000
        /*0170*/ 	.short	0x0006
        /*0172*/ 	.short	0x0030
        /*0174*/ 	.byte	0x00, 0xf4, 0x21, 0x00


	//----- nvinfo : EIATTR_KPARAM_INFO
	.align		4
.L_57:
        /*0178*/ 	.byte	0x04, 0x17
        /*017a*/ 	.short	(.L_59 - .L_58)
.L_58:
        /*017c*/ 	.word	0x00000000
        /*0180*/ 	.short	0x0005
        /*0182*/ 	.short	0x0028
        /*0184*/ 	.byte	0x00, 0xf4, 0x21, 0x00


	//----- nvinfo : EIATTR_KPARAM_INFO
	.align		4
.L_59:
        /*0188*/ 	.byte	0x04, 0x17
        /*018a*/ 	.short	(.L_61 - .L_60)
.L_60:
        /*018c*/ 	.word	0x00000000
        /*0190*/ 	.short	0x0004
        /*0192*/ 	.short	0x0020
        /*0194*/ 	.byte	0x00, 0xf4, 0x21, 0x00


	//----- nvinfo : EIATTR_KPARAM_INFO
	.align		4
.L_61:
        /*0198*/ 	.byte	0x04, 0x17
        /*019a*/ 	.short	(.L_63 - .L_62)
.L_62:
        /*019c*/ 	.word	0x00000000
        /*01a0*/ 	.short	0x0003
        /*01a2*/ 	.short	0x0018
        /*01a4*/ 	.byte	0x00, 0xf4, 0x21, 0x00


	//----- nvinfo : EIATTR_KPARAM_INFO
	.align		4
.L_63:
        /*01a8*/ 	.byte	0x04, 0x17
        /*01aa*/ 	.short	(.L_65 - .L_64)
.L_64:
        /*01ac*/ 	.word	0x00000000
        /*01b0*/ 	.short	0x0002
        /*01b2*/ 	.short	0x0010
        /*01b4*/ 	.byte	0x00, 0xf4, 0x21, 0x00


	//----- nvinfo : EIATTR_KPARAM_INFO
	.align		4
.L_65:
        /*01b8*/ 	.byte	0x04, 0x17
        /*01ba*/ 	.short	(.L_67 - .L_66)
.L_66:
        /*01bc*/ 	.word	0x00000000
        /*01c0*/ 	.short	0x0001
        /*01c2*/ 	.short	0x0008
        /*01c4*/ 	.byte	0x00, 0xf4, 0x21, 0x00


	//----- nvinfo : EIATTR_KPARAM_INFO
	.align		4
.L_67:
        /*01c8*/ 	.byte	0x04, 0x17
        /*01ca*/ 	.short	(.L_69 - .L_68)
.L_68:
        /*01cc*/ 	.word	0x00000000
        /*01d0*/ 	.short	0x0000
        /*01d2*/ 	.short	0x0000
        /*01d4*/ 	.byte	0x00, 0xf4, 0x21, 0x00


	//----- nvinfo : EIATTR_SPARSE_MMA_MASK
	.align		4
.L_69:
        /*01d8*/ 	.byte	0x03, 0x50
        /*01da*/ 	.short	0x0000


	//----- nvinfo : EIATTR_MAXREG_COUNT
	.align		4
        /*01dc*/ 	.byte	0x03, 0x1b
        /*01de*/ 	.short	0x00ff


	//----- nvinfo : EIATTR_EXIT_INSTR_OFFSETS
	.align		4
        /*01e0*/ 	.byte	0x04, 0x1c
        /*01e2*/ 	.short	(.L_71 - .L_70)


	//   ....[0]....
.L_70:
        /*01e4*/ 	.word	0x00004d50


	//   ....[1]....
        /*01e8*/ 	.word	0x00004d70


	//----- nvinfo : EIATTR_REQNTID
	.align		4
.L_71:
        /*01ec*/ 	.byte	0x04, 0x10
        /*01ee*/ 	.short	(.L_73 - .L_72)
.L_72:
        /*01f0*/ 	.word	0x00000080
        /*01f4*/ 	.word	0x00000001
        /*01f8*/ 	.word	0x00000001


	//----- nvinfo : EIATTR_CBANK_PARAM_SIZE
	.align		4
.L_73:
        /*01fc*/ 	.byte	0x03, 0x19
        /*01fe*/ 	.short	0x00e0


	//----- nvinfo : EIATTR_PARAM_CBANK
	.align		4
        /*0200*/ 	.byte	0x04, 0x0a
        /*0202*/ 	.short	(.L_75 - .L_74)
	.align		4
.L_74:
        /*0204*/ 	.word	index@(.nv.constant0.triton_poi_fused__native_batch_norm_legit_no_training_add_cat_relu_threshold_backward_19)
        /*0208*/ 	.short	0x0210
        /*020a*/ 	.short	0x00e0


	//----- nvinfo : EIATTR_SW_WAR
	.align		4
.L_75:
        /*020c*/ 	.byte	0x04, 0x36
        /*020e*/ 	.short	(.L_77 - .L_76)
.L_76:
        /*0210*/ 	.word	0x00000008
.L_77:


//--------------------- .nv.callgraph             --------------------------
	.section	.nv.callgraph,"",@"SHT_CUDA_CALLGRAPH"
	.align	4
	.sectionentsize	8
	.align		4
        /*0000*/ 	.word	0x00000000
	.align		4
        /*0004*/ 	.word	0xffffffff
	.align		4
        /*0008*/ 	.word	0x00000000
	.align		4
        /*000c*/ 	.word	0xfffffffe
	.align		4
        /*0010*/ 	.word	0x00000000
	.align		4
        /*0014*/ 	.word	0xfffffffd
	.align		4
        /*0018*/ 	.word	0x00000000
	.align		4
        /*001c*/ 	.word	0xfffffffc


//--------------------- .nv.constant4             --------------------------
	.section	.nv.constant4,"a",@progbits
	.align	8
	.align		8
.nv.constant4:
        /*0000*/ 	.dword	_$_str
	.align		8
        /*0008*/ 	.dword	_$_str_$_2


//--------------------- .text.triton_poi_fused__native_batch_norm_legit_no_training_add_cat_relu_threshold_backward_19 --------------------------
	.section	.text.triton_poi_fused__native_batch_norm_legit_no_training_add_cat_relu_threshold_backward_19,"ax",@progbits
	.sectionflags	@"SHF_BARRIERS=1"
	.align	128
        .global         triton_poi_fused__native_batch_norm_legit_no_training_add_cat_relu_threshold_backward_19
        .type           triton_poi_fused__native_batch_norm_legit_no_training_add_cat_relu_threshold_backward_19,@function
        .size           triton_poi_fused__native_batch_norm_legit_no_training_add_cat_relu_threshold_backward_19,(.L_x_1 - triton_poi_fused__native_batch_norm_legit_no_training_add_cat_relu_threshold_backward_19)
        .other          triton_poi_fused__native_batch_norm_legit_no_training_add_cat_relu_threshold_backward_19,@"STO_CUDA_ENTRY STV_DEFAULT"
triton_poi_fused__native_batch_norm_legit_no_training_add_cat_relu_threshold_backward_19:
.text.triton_poi_fused__native_batch_norm_legit_no_training_add_cat_relu_threshold_backward_19:
[----:B------:R-:W0:Y:S01]  /*0000*/  LDC R1, c[0x0][0x28] ;  /* 0x00000a00ff017b82 */ /* 0x000e220000000800 */
[----:B------:R-:W1:Y:S07]  /*0010*/  S2R R8, SR_TID.X ;  /* 0x0000000000087919 */ /* 0x000e6e0000002100 */
[----:B------:R-:W2:Y:S01]  /*0020*/  LDC.64 R32, c[0x0][0x2a0] ;  /* 0x0000a800ff207b82 */ /* 0x000ea20000000a00 */
[----:B------:R-:W-:Y:S02]  /*0030*/  CS2R R12, SRZ ;  /* 0x00000000000c7805 */ /* 0x000fe4000001ff00 */
[----:B------:R-:W-:Y:S01]  /*0040*/  CS2R R14, SRZ ;  /* 0x00000000000e7805 */ /* 0x000fe2000001ff00 */
[----:B------:R-:W3:Y:S01]  /*0050*/  S2R R0, SR_CTAID.Y ;  /* 0x0000000000007919 */ /* 0x000ee20000002600 */
[----:B------:R-:W-:Y:S01]  /*0060*/  ULDC.64 UR6, c[0x0][0x208] ;  /* 0x0000820000067ab9 */ /* 0x000fe20000000a00 */
[----:B------:R-:W4:Y:S01]  /*0070*/  S2R R90, SR_CTAID.X ;  /* 0x00000000005a7919 */ /* 0x000f220000002500 */
[----:B------:R-:W-:Y:S01]  /*0080*/  IMAD.MOV.U32 R37, RZ, RZ, 0x3e800000 ;  /* 0x3e800000ff257424 */ /* 0x000fe200078e00ff */
[----:B------:R-:W5:Y:S01]  /*0090*/  LDC.64 R70, c[0x0][0x250] ;  /* 0x00009400ff467b82 */ /* 0x000f620000000a00 */
[----:B------:R-:W-:-:S07]  /*00a0*/  CS2R R6, SRZ ;  /* 0x0000000000067805 */ /* 0x000fce000001ff00 */
[----:B------:R-:W4:Y:S08]  /*00b0*/  LDC.64 R72, c[0x0][0x278] ;  /* 0x00009e00ff487b82 */ /* 0x000f300000000a00 */
[----:B------:R-:W5:Y:S01]  /*00c0*/  LDC.64 R34, c[0x0][0x240] ;  /* 0x00009000ff227b82 */ /* 0x000f620000000a00 */
[----:B-1----:R-:W-:-:S07]  /*00d0*/  IMAD.SHL.U32 R8, R8, 0x8, RZ ;  /* 0x0000000808087824 */ /* 0x002fce00078e00ff */
[----:B------:R-:W1:Y:S01]  /*00e0*/  LDC.64 R66, c[0x0][0x248] ;  /* 0x00009200ff427b82 */ /* 0x000e620000000a00 */
[----:B---3--:R-:W-:Y:S01]  /*00f0*/  IMAD.SHL.U32 R89, R0, 0x400, RZ ;  /* 0x0000040000597824 */ /* 0x008fe200078e00ff */
[----:B------:R-:W-:Y:S02]  /*0100*/  SHF.R.S32.HI R11, RZ, 0x15, R0 ;  /* 0x00000015ff0b7819 */ /* 0x000fe40000011400 */
[----:B------:R-:W-:Y:S02]  /*0110*/  LOP3.LUT R8, R8, 0x3f8, RZ, 0xc0, !PT ;  /* 0x000003f808087812 */ /* 0x000fe400078ec0ff */
[----:B------:R-:W-:Y:S02]  /*0120*/  SGXT R11, R11, 0x1 ;  /* 0x000000010b0b781a */ /* 0x000fe40000000200 */
[----:B------:R-:W-:Y:S02]  /*0130*/  CS2R R60, SRZ ;  /* 0x00000000003c7805 */ /* 0x000fe4000001ff00 */
[----:B------:R-:W-:-:S02]  /*0140*/  LOP3.LUT R0, R89, R8, RZ, 0xfc, !PT ;  /* 0x0000000859007212 */ /* 0x000fc400078efcff */
[----:B------:R-:W-:Y:S01]  /*0150*/  CS2R R62, SRZ ;  /* 0x00000000003e7805 */ /* 0x000fe2000001ff00 */
[----:B------:R-:W3:Y:S01]  /*0160*/  LDC.64 R44, c[0x0][0x270] ;  /* 0x00009c00ff2c7b82 */ /* 0x000ee20000000a00 */
[----:B------:R-:W-:-:S04]  /*0170*/  LEA.HI R2, R11, R0, RZ, 0x9 ;  /* 0x000000000b027211 */ /* 0x000fc800078f48ff */
[----:B------:R-:W-:-:S03]  /*0180*/  LOP3.LUT R3, R2, 0xfffffe00, RZ, 0xc0, !PT ;  /* 0xfffffe0002037812 */ /* 0x000fc600078ec0ff */
[----:B------:R-:W1:Y:S02]  /*0190*/  LDC.64 R92, c[0x0][0x268] ;  /* 0x00009a00ff5c7b82 */ /* 0x000e640000000a00 */
[----:B------:R-:W-:-:S04]  /*01a0*/  IMAD.IADD R0, R0, 0x1, -R3 ;  /* 0x0000000100007824 */ /* 0x000fc800078e0a03 */
[C---:B--2---:R-:W-:Y:S01]  /*01b0*/  IMAD.WIDE R4, R0.reuse, 0x4, R32 ;  /* 0x0000000400047825 */ /* 0x044fe200078e0220 */
[----:B------:R-:W-:Y:S02]  /*01c0*/  ISETP.GT.AND P0, PT, R0, 0x1bf, PT ;  /* 0x000001bf0000780c */ /* 0x000fe40003f04270 */
[----:B------:R-:W-:Y:S02]  /*01d0*/  CS2R R28, SRZ ;  /* 0x00000000001c7805 */ /* 0x000fe4000001ff00 */
[----:B------:R-:W-:Y:S01]  /*01e0*/  CS2R R30, SRZ ;  /* 0x00000000001e7805 */ /* 0x000fe2000001ff00 */
[----:B------:R-:W2:Y:S01]  /*01f0*/  LDC.64 R78, c[0x0][0x258] ;  /* 0x00009600ff4e7b82 */ /* 0x000ea20000000a00 */
[----:B----4-:R-:W-:-:S07]  /*0200*/  ISETP.LT.AND P4, PT, R90, 0x64, P0 ;  /* 0x000000645a00780c */ /* 0x010fce0000781270 */
[----:B------:R-:W4:Y:S06]  /*0210*/  LDC.64 R76, c[0x0][0x260] ;  /* 0x00009800ff4c7b82 */ /* 0x000f2c0000000a00 */
[----:B------:R5:W2:Y:S01]  /*0220*/  @P4 LDG.E.EL.128 R12, desc[UR6][R4.64+-0x700] ;  /* 0xfff90006040c4981 */ /* 0x000aa2000c2e1d00 */
[----:B------:R-:W-:Y:S01]  /*0230*/  P2R R27, PR, RZ, 0x10 ;  /* 0x00000010ff1b7803 */ /* 0x000fe20000000000 */
[----:B------:R-:W-:Y:S01]  /*0240*/  VIADD R3, R0, 0xffffff80 ;  /* 0xffffff8000037836 */ /* 0x000fe20000000000 */
[----:B0----5:R-:W-:Y:S02]  /*0250*/  CS2R R4, SRZ ;  /* 0x0000000000047805 */ /* 0x021fe4000001ff00 */
[----:B--2---:R-:W-:-:S02]  /*0260*/  SEL R12, R12, RZ, P4 ;  /* 0x000000ff0c0c7207 */ /* 0x004fc40002000000 */
[----:B------:R-:W-:Y:S02]  /*0270*/  SEL R13, R13, RZ, P4 ;  /* 0x000000ff0d0d7207 */ /* 0x000fe40002000000 */
[----:B------:R-:W-:Y:S01]  /*0280*/  SEL R14, R14, RZ, P4 ;  /* 0x000000ff0e0e7207 */ /* 0x000fe20002000000 */
[----:B------:R-:W-:Y:S01]  /*0290*/  FADD R42, R12, 9.9999997473787516356e-06 ;  /* 0x3727c5ac0c2a7421 */ /* 0x000fe20000000000 */
[----:B------:R-:W-:Y:S01]  /*02a0*/  SEL R15, R15, RZ, P4 ;  /* 0x000000ff0f0f7207 */ /* 0x000fe20002000000 */
[----:B------:R-:W-:Y:S01]  /*02b0*/  FADD R23, R13, 9.9999997473787516356e-06 ;  /* 0x3727c5ac0d177421 */ /* 0x000fe20000000000 */
[----:B------:R-:W-:-:S04]  /*02c0*/  IMAD.WIDE R12, R0, 0x4, R70 ;  /* 0x00000004000c7825 */ /* 0x000fc800078e0246 */
[----:B------:R-:W-:Y:S01]  /*02d0*/  FADD R22, R14, 9.9999997473787516356e-06 ;  /* 0x3727c5ac0e167421 */ /* 0x000fe20000000000 */
[----:B------:R-:W0:Y:S01]  /*02e0*/  MUFU.SQRT R42, R42 ;  /* 0x0000002a002a7308 */ /* 0x000e220000002000 */
[----:B------:R-:W-:-:S07]  /*02f0*/  FADD R43, R15, 9.9999997473787516356e-06 ;  /* 0x3727c5ac0f2b7421 */ /* 0x000fce0000000000 */
[----:B------:R-:W2:Y:S01]  /*0300*/  MUFU.SQRT R23, R23 ;  /* 0x0000001700177308 */ /* 0x000ea20000002000 */
[----:B0-----:R-:W-:-:S07]  /*0310*/  FSETP.GT.AND P3, PT, R42, 8.50705917302346158658e+37, PT ;  /* 0x7e8000002a00780b */ /* 0x001fce0003f64000 */
[----:B------:R-:W0:Y:S01]  /*0320*/  MUFU.SQRT R22, R22 ;  /* 0x0000001600167308 */ /* 0x000e220000002000 */
[C---:B------:R-:W-:Y:S02]  /*0330*/  FSETP.GEU.AND P4, PT, R42.reuse, 1.175494350822287508e-38, PT ;  /* 0x008000002a00780b */ /* 0x040fe40003f8e000 */
[----:B------:R-:W-:Y:S02]  /*0340*/  FSEL R38, R37, 1, P3 ;  /* 0x3f80000025267808 */ /* 0x000fe40001800000 */
[----:B------:R-:W-:Y:S02]  /*0350*/  P2R R20, PR, RZ, 0x10 ;  /* 0x00000010ff147803 */ /* 0x000fe40000000000 */
[----:B--2---:R-:W-:Y:S01]  /*0360*/  FSETP.GT.AND P2, PT, R23, 8.50705917302346158658e+37, PT ;  /* 0x7e8000001700780b */ /* 0x004fe20003f44000 */
[----:B------:R-:W2:Y:S03]  /*0370*/  MUFU.SQRT R43, R43 ;  /* 0x0000002b002b7308 */ /* 0x000ea60000002000 */
[----:B------:R-:W-:Y:S01]  /*0380*/  FSEL R39, R37, 1, P2 ;  /* 0x3f80000025277808 */ /* 0x000fe20001000000 */
[----:B------:R-:W-:Y:S01]  /*0390*/  @P3 FMUL R42, R42, 0.25 ;  /* 0x3e8000002a2a3820 */ /* 0x000fe20000400000 */
[----:B------:R-:W-:-:S02]  /*03a0*/  FSETP.GEU.AND P3, PT, R23, 1.175494350822287508e-38, PT ;  /* 0x008000001700780b */ /* 0x000fc40003f6e000 */
[C---:B0-----:R-:W-:Y:S02]  /*03b0*/  FSETP.GT.AND P1, PT, R22.reuse, 8.50705917302346158658e+37, PT ;  /* 0x7e8000001600780b */ /* 0x041fe40003f24000 */
[----:B------:R-:W-:Y:S02]  /*03c0*/  P2R R14, PR, RZ, 0x8 ;  /* 0x00000008ff0e7803 */ /* 0x000fe40000000000 */
[----:B------:R-:W-:Y:S01]  /*03d0*/  FSEL R41, R37, 1, P1 ;  /* 0x3f80000025297808 */ /* 0x000fe20000800000 */
[----:B------:R-:W-:Y:S01]  /*03e0*/  @P2 FMUL R23, R23, 0.25 ;  /* 0x3e80000017172820 */ /* 0x000fe20000400000 */
[----:B------:R-:W-:Y:S02]  /*03f0*/  FSETP.GEU.AND P2, PT, R22, 1.175494350822287508e-38, PT ;  /* 0x008000001600780b */ /* 0x000fe40003f4e000 */
[----:B--2---:R-:W-:Y:S02]  /*0400*/  FSETP.GT.AND P0, PT, R43, 8.50705917302346158658e+37, PT ;  /* 0x7e8000002b00780b */ /* 0x004fe40003f04000 */
[----:B------:R-:W-:-:S02]  /*0410*/  P2R R15, PR, RZ, 0x4 ;  /* 0x00000004ff0f7803 */ /* 0x000fc40000000000 */
[----:B------:R-:W-:Y:S01]  /*0420*/  ISETP.GE.U32.AND P2, PT, R3, 0x100, PT ;  /* 0x000001000300780c */ /* 0x000fe20003f46070 */
[----:B------:R-:W-:Y:S01]  /*0430*/  @P1 FMUL R22, R22, 0.25 ;  /* 0x3e80000016161820 */ /* 0x000fe20000400000 */
[----:B------:R-:W-:Y:S02]  /*0440*/  FSETP.GEU.AND P3, PT, R43, 1.175494350822287508e-38, PT ;  /* 0x008000002b00780b */ /* 0x000fe40003f6e000 */
[----:B------:R-:W-:Y:S02]  /*0450*/  ISETP.LT.AND P5, PT, R90, 0x64, !P2 ;  /* 0x000000645a00780c */ /* 0x000fe400057a1270 */
[----:B------:R-:W-:Y:S02]  /*0460*/  FSEL R49, R37, 1, P0 ;  /* 0x3f80000025317808 */ /* 0x000fe40000000000 */
[----:B------:R-:W-:Y:S01]  /*0470*/  P2R R25, PR, RZ, 0x4 ;  /* 0x00000004ff197803 */ /* 0x000fe20000000000 */
[----:B------:R-:W-:Y:S01]  /*0480*/  @P0 FMUL R43, R43, 0.25 ;  /* 0x3e8000002b2b0820 */ /* 0x000fe20000400000 */
[----:B------:R-:W-:-:S07]  /*0490*/  P2R R26, PR, RZ, 0x8 ;  /* 0x00000008ff1a7803 */ /* 0x000fce0000000000 */
[----:B------:R0:W2:Y:S01]  /*04a0*/  @P5 LDG.E.EL.128 R4, desc[UR6][R12.64+-0x200] ;  /* 0xfffe00060c045981 */ /* 0x0000a2000c2e1d00 */
[----:B------:R-:W-:Y:S01]  /*04b0*/  P2R R24, PR, RZ, 0x20 ;  /* 0x00000020ff187803 */ /* 0x000fe20000000000 */
[----:B0-----:R-:W-:Y:S01]  /*04c0*/  IMAD.WIDE R12, R0, 0x4, R72 ;  /* 0x00000004000c7825 */ /* 0x001fe200078e0248 */
[----:B--2---:R-:W-:Y:S02]  /*04d0*/  SEL R4, R4, RZ, P5 ;  /* 0x000000ff04047207 */ /* 0x004fe40002800000 */
[----:B------:R-:W-:Y:S02]  /*04e0*/  SEL R5, R5, RZ, P5 ;  /* 0x000000ff05057207 */ /* 0x000fe40002800000 */
[----:B------:R-:W-:Y:S01]  /*04f0*/  SEL R7, R7, RZ, P5 ;  /* 0x000000ff07077207 */ /* 0x000fe20002800000 */
[----:B------:R-:W-:Y:S02]  /*0500*/  FADD R4, R4, 9.9999997473787516356e-06 ;  /* 0x3727c5ac04047421 */ /* 0x000fe40000000000 */
[----:B------:R-:W-:-:S02]  /*0510*/  FADD R5, R5, 9.9999997473787516356e-06 ;  /* 0x3727c5ac05057421 */ /* 0x000fc40000000000 */
[----:B------:R0:W2:Y:S01]  /*0520*/  MUFU.SQRT R74, R4 ;  /* 0x00000004004a7308 */ /* 0x0000a20000002000 */
[----:B------:R-:W-:-:S07]  /*0530*/  FADD R9, R7, 9.9999997473787516356e-06 ;  /* 0x3727c5ac07097421 */ /* 0x000fce0000000000 */
[----:B------:R-:W5:Y:S01]  /*0540*/  MUFU.SQRT R58, R5 ;  /* 0x00000005003a7308 */ /* 0x000f620000002000 */
[----:B0-----:R-:W-:Y:S02]  /*0550*/  SEL R4, R6, RZ, P5 ;  /* 0x000000ff06047207 */ /* 0x001fe40002800000 */
[----:B------:R-:W-:-:S03]  /*0560*/  CS2R R6, SRZ ;  /* 0x0000000000067805 */ /* 0x000fc6000001ff00 */
[----:B------:R-:W-:Y:S01]  /*0570*/  FADD R4, R4, 9.9999997473787516356e-06 ;  /* 0x3727c5ac04047421 */ /* 0x000fe20000000000 */
[C---:B--2---:R-:W-:Y:S01]  /*0580*/  FSETP.GT.AND P0, PT, R74.reuse, 8.50705917302346158658e+37, PT ;  /* 0x7e8000004a00780b */ /* 0x044fe20003f04000 */
[----:B------:R-:W0:Y:S01]  /*0590*/  MUFU.SQRT R69, R9 ;  /* 0x0000000900457308 */ /* 0x000e220000002000 */
[----:B------:R-:W-:Y:S02]  /*05a0*/  FSETP.GEU.AND P1, PT, R74, 1.175494350822287508e-38, PT ;  /* 0x008000004a00780b */ /* 0x000fe40003f2e000 */
[----:B------:R-:W-:Y:S02]  /*05b0*/  FSEL R51, R37, 1, P0 ;  /* 0x3f80000025337808 */ /* 0x000fe40000000000 */
[----:B------:R-:W-:Y:S02]  /*05c0*/  P2R R10, PR, RZ, 0x2 ;  /* 0x00000002ff0a7803 */ /* 0x000fe40000000000 */
[----:B-----5:R-:W-:Y:S01]  /*05d0*/  FSETP.GEU.AND P1, PT, R58, 1.175494350822287508e-38, PT ;  /* 0x008000003a00780b */ /* 0x020fe20003f2e000 */
[----:B------:R-:W2:Y:S03]  /*05e0*/  MUFU.SQRT R57, R4 ;  /* 0x0000000400397308 */ /* 0x000ea60000002000 */
[----:B------:R-:W-:Y:S01]  /*05f0*/  P2R R5, PR, RZ, 0x2 ;  /* 0x00000002ff057803 */ /* 0x000fe20000000000 */
[----:B------:R-:W-:Y:S01]  /*0600*/  @P0 FMUL R74, R74, 0.25 ;  /* 0x3e8000004a4a0820 */ /* 0x000fe20000400000 */
[----:B------:R-:W-:-:S02]  /*0610*/  FSETP.GT.AND P0, PT, R58, 8.50705917302346158658e+37, PT ;  /* 0x7e8000003a00780b */ /* 0x000fc40003f04000 */
[----:B0-----:R-:W-:Y:S02]  /*0620*/  FSETP.GEU.AND P5, PT, R69, 1.175494350822287508e-38, PT ;  /* 0x008000004500780b */ /* 0x001fe40003fae000 */
[----:B------:R-:W-:Y:S02]  /*0630*/  FSEL R50, R37, 1, P0 ;  /* 0x3f80000025327808 */ /* 0x000fe40000000000 */
[----:B------:R-:W-:Y:S02]  /*0640*/  P2R R19, PR, RZ, 0x20 ;  /* 0x00000020ff137803 */ /* 0x000fe40000000000 */
[----:B--2---:R-:W-:-:S05]  /*0650*/  FSETP.GEU.AND P1, PT, R57, 1.175494350822287508e-38, PT ;  /* 0x008000003900780b */ /* 0x004fca0003f2e000 */
[----:B------:R-:W-:Y:S01]  /*0660*/  @P0 FMUL R58, R58, 0.25 ;  /* 0x3e8000003a3a0820 */ /* 0x000fe20000400000 */
[----:B------:R-:W-:Y:S02]  /*0670*/  FSETP.GT.AND P0, PT, R57, 8.50705917302346158658e+37, PT ;  /* 0x7e8000003900780b */ /* 0x000fe40003f04000 */
[----:B------:R-:W-:Y:S02]  /*0680*/  P2R R4, PR, RZ, 0x2 ;  /* 0x00000002ff047803 */ /* 0x000fe40000000000 */
[----:B------:R-:W-:Y:S02]  /*0690*/  FSEL R64, R37, 1, P0 ;  /* 0x3f80000025407808 */ /* 0x000fe40000000000 */
[----:B------:R-:W-:-:S04]  /*06a0*/  ISETP.NE.AND P5, PT, R4, RZ, PT ;  /* 0x000000ff0400720c */ /* 0x000fc80003fa5270 */
[----:B------:R-:W-:Y:S02]  /*06b0*/  P2R R18, PR, RZ, 0x20 ;  /* 0x00000020ff127803 */ /* 0x000fe40000000000 */
[----:B------:R-:W-:Y:S01]  /*06c0*/  ISETP.NE.AND P5, PT, R5, RZ, PT ;  /* 0x000000ff0500720c */ /* 0x000fe20003fa5270 */
[----:B------:R-:W-:Y:S01]  /*06d0*/  @P0 FMUL R57, R57, 0.25 ;  /* 0x3e80000039390820 */ /* 0x000fe20000400000 */
[----:B------:R-:W-:Y:S02]  /*06e0*/  FSETP.GT.AND P0, PT, R69, 8.50705917302346158658e+37, PT ;  /* 0x7e8000004500780b */ /* 0x000fe40003f04000 */
[----:B------:R-:W-:Y:S02]  /*06f0*/  CS2R R4, SRZ ;  /* 0x0000000000047805 */ /* 0x000fe4000001ff00 */
[----:B------:R-:W-:Y:S02]  /*0700*/  P2R R17, PR, RZ, 0x20 ;  /* 0x00000020ff117803 */ /* 0x000fe40000000000 */
[----:B------:R-:W-:-:S02]  /*0710*/  ISETP.NE.AND P5, PT, R10, RZ, PT ;  /* 0x000000ff0a00720c */ /* 0x000fc40003fa5270 */
[----:B------:R-:W-:Y:S02]  /*0720*/  LOP3.LUT R10, R0, 0xffffffc0, RZ, 0xc0, !PT ;  /* 0xffffffc0000a7812 */ /* 0x000fe400078ec0ff */
[----:B------:R-:W-:Y:S02]  /*0730*/  FSEL R65, R37, 1, P0 ;  /* 0x3f80000025417808 */ /* 0x000fe40000000000 */
[----:B------:R-:W-:Y:S02]  /*0740*/  ISETP.NE.AND P1, PT, R10, 0x180, PT ;  /* 0x000001800a00780c */ /* 0x000fe40003f25270 */
[----:B------:R-:W-:Y:S01]  /*0750*/  P2R R16, PR, RZ, 0x20 ;  /* 0x00000020ff107803 */ /* 0x000fe20000000000 */
[----:B------:R-:W-:Y:S01]  /*0760*/  @P0 FMUL R69, R69, 0.25 ;  /* 0x3e80000045450820 */ /* 0x000fe20000400000 */
[----:B------:R-:W-:Y:S02]  /*0770*/  ISETP.LT.AND P0, PT, R90, 0x64, !P1 ;  /* 0x000000645a00780c */ /* 0x000fe40004f01270 */
[----:B------:R-:W-:-:S04]  /*0780*/  ISETP.NE.AND P5, PT, R15, RZ, PT ;  /* 0x000000ff0f00720c */ /* 0x000fc80003fa5270 */
[----:B------:R-:W-:Y:S02]  /*0790*/  P2R R15, PR, RZ, 0x20 ;  /* 0x00000020ff0f7803 */ /* 0x000fe40000000000 */
[----:B------:R-:W-:-:S04]  /*07a0*/  ISETP.NE.AND P5, PT, R14, RZ, PT ;  /* 0x000000ff0e00720c */ /* 0x000fc80003fa5270 */
[----:B------:R-:W-:Y:S01]  /*07b0*/  P2R R14, PR, RZ, 0x20 ;  /* 0x00000020ff0e7803 */ /* 0x000fe20000000000 */
[----:B------:R1:W2:Y:S01]  /*07c0*/  @P0 LDG.E.EL.128 R4, desc[UR6][R12.64+-0x600] ;  /* 0xfffa00060c040981 */ /* 0x0002a2000c2e1d00 */
[----:B------:R-:W-:-:S04]  /*07d0*/  ISETP.NE.AND P5, PT, R20, RZ, PT ;  /* 0x000000ff1400720c */ /* 0x000fc80003fa5270 */
[----:B------:R-:W-:Y:S01]  /*07e0*/  P2R R9, PR, RZ, 0x20 ;  /* 0x00000020ff097803 */ /* 0x000fe20000000000 */
[----:B-1----:R-:W-:Y:S01]  /*07f0*/  IMAD.WIDE R12, R0, 0x4, R66 ;  /* 0x00000004000c7825 */ /* 0x002fe200078e0242 */
[----:B--2---:R-:W-:-:S05]  /*0800*/  SEL R4, R4, RZ, P0 ;  /* 0x000000ff04047207 */ /* 0x004fca0000000000 */
[----:B------:R-:W-:-:S04]  /*0810*/  FADD R4, R4, 9.9999997473787516356e-06 ;  /* 0x3727c5ac04047421 */ /* 0x000fc80000000000 */
[----:B------:R0:W1:Y:S01]  /*0820*/  MUFU.SQRT R75, R4 ;  /* 0x00000004004b7308 */ /* 0x0000620000002000 */
[----:B------:R-:W-:-:S05]  /*0830*/  SEL R5, R5, RZ, P0 ;  /* 0x000000ff05057207 */ /* 0x000fca0000000000 */
[----:B------:R-:W-:-:S04]  /*0840*/  FADD R5, R5, 9.9999997473787516356e-06 ;  /* 0x3727c5ac05057421 */ /* 0x000fc80000000000 */
[----:B------:R2:W5:Y:S01]  /*0850*/  MUFU.SQRT R59, R5 ;  /* 0x00000005003b7308 */ /* 0x0005620000002000 */
[----:B0-----:R-:W-:Y:S02]  /*0860*/  SEL R4, R6, RZ, P0 ;  /* 0x000000ff06047207 */ /* 0x001fe40000000000 */
[----:B-1----:R-:W-:-:S03]  /*0870*/  FSETP.GT.AND P6, PT, R75, 8.50705917302346158658e+37, PT ;  /* 0x7e8000004b00780b */ /* 0x002fc60003fc4000 */
[----:B------:R-:W-:Y:S01]  /*0880*/  FADD R4, R4, 9.9999997473787516356e-06 ;  /* 0x3727c5ac04047421 */ /* 0x000fe20000000000 */
[----:B--2---:R-:W-:-:S03]  /*0890*/  SEL R5, R7, RZ, P0 ;  /* 0x000000ff07057207 */ /* 0x004fc60000000000 */
[----:B------:R-:W0:Y:S01]  /*08a0*/  MUFU.SQRT R20, R4 ;  /* 0x0000000400147308 */ /* 0x000e220000002000 */
[----:B------:R-:W-:Y:S01]  /*08b0*/  FSETP.GEU.AND P2, PT, R75, 1.175494350822287508e-38, PT ;  /* 0x008000004b00780b */ /* 0x000fe20003f4e000 */
[----:B------:R-:W-:Y:S01]  /*08c0*/  FADD R5, R5, 9.9999997473787516356e-06 ;  /* 0x3727c5ac05057421 */ /* 0x000fe20000000000 */
[----:B------:R-:W-:-:S03]  /*08d0*/  FSEL R56, R37, 1, P6 ;  /* 0x3f80000025387808 */ /* 0x000fc60003000000 */
[----:B------:R-:W-:Y:S01]  /*08e0*/  @P6 FMUL R75, R75, 0.25 ;  /* 0x3e8000004b4b6820 */ /* 0x000fe20000400000 */
[C---:B-----5:R-:W-:Y:S01]  /*08f0*/  FSETP.GT.AND P6, PT, R59.reuse, 8.50705917302346158658e+37, PT ;  /* 0x7e8000003b00780b */ /* 0x060fe20003fc4000 */
[----:B------:R-:W1:Y:S01]  /*0900*/  MUFU.SQRT R68, R5 ;  /* 0x0000000500447308 */ /* 0x000e620000002000 */
[----:B------:R-:W-:Y:S02]  /*0910*/  FSETP.GEU.AND P3, PT, R59, 1.175494350822287508e-38, PT ;  /* 0x008000003b00780b */ /* 0x000fe40003f6e000 */
[----:B------:R-:W-:-:S09]  /*0920*/  FSEL R21, R37, 1, P6 ;  /* 0x3f80000025157808 */ /* 0x000fd20003000000 */
[----:B------:R-:W-:Y:S01]  /*0930*/  @P6 FMUL R59, R59, 0.25 ;  /* 0x3e8000003b3b6820 */ /* 0x000fe20000400000 */
[----:B0-----:R-:W-:Y:S02]  /*0940*/  FSETP.GT.AND P6, PT, R20, 8.50705917302346158658e+37, PT ;  /* 0x7e8000001400780b */ /* 0x001fe40003fc4000 */
[----:B-1----:R-:W-:Y:S02]  /*0950*/  FSETP.GT.AND P5, PT, R68, 8.50705917302346158658e+37, PT ;  /* 0x7e8000004400780b */ /* 0x002fe40003fa4000 */
[----:B------:R-:W-:Y:S02]  /*0960*/  FSETP.GEU.AND P4, PT, R20, 1.175494350822287508e-38, PT ;  /* 0x008000001400780b */ /* 0x000fe40003f8e000 */
[C---:B------:R-:W-:Y:S02]  /*0970*/  FSEL R10, R37.reuse, 1, P6 ;  /* 0x3f800000250a7808 */ /* 0x040fe40003000000 */
[----:B------:R-:W-:-:S05]  /*0980*/  FSEL R36, R37, 1, P5 ;  /* 0x3f80000025247808 */ /* 0x000fca0002800000 */
[----:B------:R-:W-:Y:S01]  /*0990*/  @P6 FMUL R20, R20, 0.25 ;  /* 0x3e80000014146820 */ /* 0x000fe20000400000 */
[C---:B------:R-:W-:Y:S01]  /*09a0*/  FSETP.GEU.AND P6, PT, R68.reuse, 1.175494350822287508e-38, PT ;  /* 0x008000004400780b */ /* 0x040fe20003fce000 */
[----:B------:R-:W-:Y:S01]  /*09b0*/  @P5 FMUL R68, R68, 0.25 ;  /* 0x3e80000044445820 */ /* 0x000fe20000400000 */
[----:B------:R-:W-:-:S13]  /*09c0*/  ISETP.NE.AND P5, PT, R9, RZ, PT ;  /* 0x000000ff0900720c */ /* 0x000fda0003fa5270 */
[----:B------:R-:W-:Y:S01]  /*09d0*/  @!P5 FMUL R42, R42, 16777216 ;  /* 0x4b8000002a2ad820 */ /* 0x000fe20000400000 */
[----:B------:R-:W-:Y:S01]  /*09e0*/  @!P5 FMUL R38, R38, 16777216 ;  /* 0x4b8000002626d820 */ /* 0x000fe20000400000 */
        /* <DEDUP_REMOVED lines=9> */
[----:B------:R-:W-:Y:S02]  /*0a80*/  ISETP.NE.AND P5, PT, R17, RZ, PT ;  /* 0x000000ff1100720c */ /* 0x000fe40003fa5270 */
[----:B------:R-:W-:Y:S02]  /*0a90*/  SHF.R.S32.HI R5, RZ, 0x9, R2 ;  /* 0x00000009ff057819 */ /* 0x000fe40000011402 */
[----:B------:R-:W-:Y:S01]  /*0aa0*/  CS2R R6, SRZ ;  /* 0x0000000000067805 */ /* 0x000fe2000001ff00 */
[----:B------:R-:W-:Y:S01]  /*0ab0*/  @!P2 FMUL R75, R75, 16777216 ;  /* 0x4b8000004b4ba820 */ /* 0x000fe20000400000 */
[----:B------:R-:W-:Y:S01]  /*0ac0*/  @!P2 FMUL R56, R56, 16777216 ;  /* 0x4b8000003838a820 */ /* 0x000fe20000400000 */
[----:B------:R-:W-:Y:S01]  /*0ad0*/  @!P3 FMUL R59, R59, 16777216 ;  /* 0x4b8000003b3bb820 */ /* 0x000fe20000400000 */
[----:B------:R-:W-:Y:S01]  /*0ae0*/  @!P3 FMUL R21, R21, 16777216 ;  /* 0x4b8000001515b820 */ /* 0x000fe20000400000 */
[----:B------:R-:W-:Y:S01]  /*0af0*/  @!P4 FMUL R20, R20, 16777216 ;  /* 0x4b8000001414c820 */ /* 0x000fe20000400000 */
[----:B------:R-:W-:Y:S01]  /*0b00*/  @!P4 FMUL R10, R10, 16777216 ;  /* 0x4b8000000a0ac820 */ /* 0x000fe20000400000 */
[----:B------:R-:W0:Y:S02]  /*0b10*/  LDC.64 R16, c[0x0][0x298] ;  /* 0x0000a600ff107b82 */ /* 0x000e240000000a00 */
[----:B------:R-:W-:Y:S01]  /*0b20*/  @!P5 FMUL R58, R58, 16777216 ;  /* 0x4b8000003a3ad820 */ /* 0x000fe20000400000 */
[----:B------:R-:W-:Y:S01]  /*0b30*/  @!P5 FMUL R50, R50, 16777216 ;  /* 0x4b8000003232d820 */ /* 0x000fe20000400000 */
[----:B------:R-:W-:Y:S01]  /*0b40*/  ISETP.NE.AND P5, PT, R18, RZ, PT ;  /* 0x000000ff1200720c */ /* 0x000fe20003fa5270 */
[----:B------:R-:W-:-:S12]  /*0b50*/  IMAD R40, R5, 0x64, R90 ;  /* 0x0000006405287824 */ /* 0x000fd800078e025a */
[----:B------:R-:W-:Y:S01]  /*0b60*/  @!P5 FMUL R57, R57, 16777216 ;  /* 0x4b8000003939d820 */ /* 0x000fe20000400000 */
[----:B------:R-:W-:Y:S01]  /*0b70*/  @!P5 FMUL R64, R64, 16777216 ;  /* 0x4b8000004040d820 */ /* 0x000fe20000400000 */
[----:B------:R-:W-:Y:S01]  /*0b80*/  ISETP.NE.AND P5, PT, R19, RZ, PT ;  /* 0x000000ff1300720c */ /* 0x000fe20003fa5270 */
[C---:B------:R-:W-:Y:S01]  /*0b90*/  IMAD.SHL.U32 R48, R40.reuse, 0x100, RZ ;  /* 0x0000010028307824 */ /* 0x040fe200078e00ff */
[----:B------:R-:W-:Y:S01]  /*0ba0*/  CS2R R4, SRZ ;  /* 0x0000000000047805 */ /* 0x000fe2000001ff00 */
[----:B------:R-:W-:Y:S01]  /*0bb0*/  IMAD.SHL.U32 R9, R40, 0x40, RZ ;  /* 0x0000004028097824 */ /* 0x000fe200078e00ff */
[----:B------:R-:W-:Y:S01]  /*0bc0*/  ISETP.NE.AND P2, PT, R25, RZ, PT ;  /* 0x000000ff1900720c */ /* 0x000fe20003f45270 */
[----:B------:R-:W-:Y:S01]  /*0bd0*/  IMAD.IADD R3, R3, 0x1, R48 ;  /* 0x0000000103037824 */ /* 0x000fe200078e0230 */
[----:B------:R-:W-:Y:S01]  /*0be0*/  ISETP.NE.AND P3, PT, R26, RZ, PT ;  /* 0x000000ff1a00720c */ /* 0x000fe20003f65270 */
[----:B------:R-:W1:Y:S06]  /*0bf0*/  LDC.64 R18, c[0x0][0x290] ;  /* 0x0000a400ff127b82 */ /* 0x000e6c0000000a00 */
[----:B------:R-:W-:Y:S01]  /*0c00*/  @!P5 FMUL R69, R69, 16777216 ;  /* 0x4b8000004545d820 */ /* 0x000fe20000400000 */
[----:B------:R-:W-:Y:S01]  /*0c10*/  @!P5 FMUL R65, R65, 16777216 ;  /* 0x4b8000004141d820 */ /* 0x000fe20000400000 */
[----:B------:R-:W-:Y:S01]  /*0c20*/  ISETP.NE.AND P5, PT, R24, RZ, PT ;  /* 0x000000ff1800720c */ /* 0x000fe20003fa5270 */
[----:B------:R-:W-:-:S12]  /*0c30*/  IMAD.WIDE R2, R3, 0x4, R34 ;  /* 0x0000000403027825 */ /* 0x000fd800078e0222 */
[----:B------:R3:W2:Y:S04]  /*0c40*/  @P5 LDG.E.EL.128 R4, desc[UR6][R2.64] ;  /* 0x0000000602045981 */ /* 0x0006a8000c2e1d00 */
[----:B------:R5:W2:Y:S01]  /*0c50*/  @P5 LDG.E.EL.128 R60, desc[UR6][R12.64+-0x200] ;  /* 0xfffe00060c3c5981 */ /* 0x000aa2000c2e1d00 */
[----:B------:R-:W-:Y:S01]  /*0c60*/  IMAD.IADD R14, R0, 0x1, R9 ;  /* 0x00000001000e7824 */ /* 0x000fe200078e0209 */
[----:B------:R-:W-:-:S03]  /*0c70*/  ISETP.NE.AND P4, PT, R27, RZ, PT ;  /* 0x000000ff1b00720c */ /* 0x000fc60003f85270 */
[----:B------:R-:W-:Y:S01]  /*0c80*/  VIADD R15, R14, 0xfffffe80 ;  /* 0xfffffe800e0f7836 */ /* 0x000fe20000000000 */
[----:B------:R-:W-:Y:S02]  /*0c90*/  CS2R R24, SRZ ;  /* 0x0000000000187805 */ /* 0x000fe4000001ff00 */
[----:B------:R-:W-:Y:S01]  /*0ca0*/  CS2R R26, SRZ ;  /* 0x00000000001a7805 */ /* 0x000fe2000001ff00 */
[----:B---3--:R-:W-:-:S04]  /*0cb0*/  IMAD.WIDE R2, R0, 0x4, R44 ;  /* 0x0000000400027825 */ /* 0x008fc800078e022c */
[----:B-----5:R-:W-:Y:S01]  /*0cc0*/  IMAD.WIDE R12, R15, 0x4, R92 ;  /* 0x000000040f0c7825 */ /* 0x020fe200078e025c */
[----:B------:R3:W5:Y:S04]  /*0cd0*/  @P0 LDG.E.EL.128 R28, desc[UR6][R2.64+-0x600] ;  /* 0xfffa0006021c0981 */ /* 0x000768000c2e1d00 */
[----:B------:R0:W5:Y:S01]  /*0ce0*/  @P0 LDG.E.EL.128 R24, desc[UR6][R12.64] ;  /* 0x000000060c180981 */ /* 0x000162000c2e1d00 */
[----:B------:R-:W-:Y:S02]  /*0cf0*/  CS2R R44, SRZ ;  /* 0x00000000002c7805 */ /* 0x000fe4000001ff00 */
[----:B------:R-:W-:Y:S01]  /*0d00*/  CS2R R46, SRZ ;  /* 0x00000000002e7805 */ /* 0x000fe2000001ff00 */
[----:B---3--:R-:W-:-:S04]  /*0d10*/  VIADD R2, R14, 0xfffffe40 ;  /* 0xfffffe400e027836 */ /* 0x008fc80000000000 */
[----:B-1----:R-:W-:Y:S01]  /*0d20*/  IMAD.WIDE R2, R2, 0x4, R18 ;  /* 0x0000000402027825 */ /* 0x002fe200078e0212 */
[----:B------:R-:W-:-:S03]  /*0d30*/  CS2R R18, SRZ ;  /* 0x0000000000127805 */ /* 0x000fc6000001ff00 */
[----:B0-----:R-:W-:Y:S01]  /*0d40*/  IMAD.WIDE R12, R0, 0x4, R16 ;  /* 0x00000004000c7825 */ /* 0x001fe200078e0210 */
[----:B------:R0:W3:Y:S01]  /*0d50*/  @P4 LDG.E.EL.128 R44, desc[UR6][R2.64] ;  /* 0x00000006022c4981 */ /* 0x0000e2000c2e1d00 */
[----:B------:R-:W-:Y:S02]  /*0d60*/  CS2R R16, SRZ ;  /* 0x0000000000107805 */ /* 0x000fe4000001ff00 */
[----:B------:R-:W-:Y:S02]  /*0d70*/  CS2R R52, SRZ ;  /* 0x0000000000347805 */ /* 0x000fe4000001ff00 */
[----:B------:R-:W-:Y:S01]  /*0d80*/  CS2R R54, SRZ ;  /* 0x0000000000367805 */ /* 0x000fe2000001ff00 */
[----:B------:R-:W1:Y:S01]  /*0d90*/  MUFU.RCP R74, R74 ;  /* 0x0000004a004a7308 */ /* 0x000e620000001000 */
[----:B------:R-:W-:-:S04]  /*0da0*/  CS2R R14, SRZ ;  /* 0x00000000000e7805 */ /* 0x000fc8000001ff00 */
[----:B------:R1:W3:Y:S01]  /*0db0*/  @P4 LDG.E.EL.128 R52, desc[UR6][R12.64+-0x700] ;  /* 0xfff900060c344981 */ /* 0x0002e2000c2e1d00 */
[C---:B0-----:R-:W-:Y:S02]  /*0dc0*/  IMAD.WIDE R2, R0.reuse, 0x4, R78 ;  /* 0x0000000400027825 */ /* 0x041fe400078e024e */
[----:B------:R-:W0:Y:S03]  /*0dd0*/  MUFU.RCP R75, R75 ;  /* 0x0000004b004b7308 */ /* 0x000e260000001000 */
[----:B------:R4:W3:Y:S01]  /*0de0*/  @P5 LDG.E.EL.128 R16, desc[UR6][R2.64+-0x200] ;  /* 0xfffe000602105981 */ /* 0x0008e2000c2e1d00 */
[----:B-1----:R-:W-:Y:S01]  /*0df0*/  CS2R R12, SRZ ;  /* 0x00000000000c7805 */ /* 0x002fe2000001ff00 */
[----:B----4-:R-:W-:Y:S02]  /*0e00*/  IMAD.WIDE R2, R0, 0x4, R76 ;  /* 0x0000000400027825 */ /* 0x010fe400078e024c */
[----:B------:R-:W1:Y:S01]  /*0e10*/  LDC.64 R76, c[0x0][0x280] ;  /* 0x0000a000ff4c7b82 */ /* 0x000e620000000a00 */
[----:B------:R-:W4:Y:S02]  /*0e20*/  MUFU.RCP R69, R69 ;  /* 0x0000004500457308 */ /* 0x000f240000001000 */
[----:B------:R0:W3:Y:S01]  /*0e30*/  @P5 LDG.E.EL.128 R12, desc[UR6][R2.64+-0x200] ;  /* 0xfffe0006020c5981 */ /* 0x0000e2000c2e1d00 */
[----:B------:R-:W-:Y:S01]  /*0e40*/  @!P6 FMUL R68, R68, 16777216 ;  /* 0x4b8000004444e820 */ /* 0x000fe20000400000 */
[----:B------:R-:W-:Y:S01]  /*0e50*/  @!P3 FMUL R43, R43, 16777216 ;  /* 0x4b8000002b2bb820 */ /* 0x000fe20000400000 */
[----:B------:R-:W-:-:S03]  /*0e60*/  FMUL R51, R74, R51 ;  /* 0x000000334a337220 */ /* 0x000fc60000400000 */
[----:B0-----:R-:W0:Y:S01]  /*0e70*/  MUFU.RCP R3, R59 ;  /* 0x0000003b00037308 */ /* 0x001e220000001000 */
[----:B------:R-:W-:-:S07]  /*0e80*/  FMUL R2, R75, R56 ;  /* 0x000000384b027220 */ /* 0x000fce0000400000 */
[----:B------:R-:W0:Y:S01]  /*0e90*/  MUFU.RCP R75, R68 ;  /* 0x00000044004b7308 */ /* 0x000e220000001000 */
[----:B----4-:R-:W-:-:S07]  /*0ea0*/  FMUL R65, R69, R65 ;  /* 0x0000004145417220 */ /* 0x010fce0000400000 */
[----:B------:R-:W4:Y:S01]  /*0eb0*/  MUFU.RCP R74, R43 ;  /* 0x0000002b004a7308 */ /* 0x000f220000001000 */
[----:B0-----:R-:W-:Y:S01]  /*0ec0*/  FMUL R3, R3, R21 ;  /* 0x0000001503037220 */ /* 0x001fe20000400000 */
[----:B------:R-:W-:Y:S01]  /*0ed0*/  @!P6 FMUL R36, R36, 16777216 ;  /* 0x4b8000002424e820 */ /* 0x000fe20000400000 */
[----:B------:R-:W-:-:S05]  /*0ee0*/  @!P3 FMUL R49, R49, 16777216 ;  /* 0x4b8000003131b820 */ /* 0x000fca0000400000 */
[----:B------:R1:W-:Y:S01]  /*0ef0*/  MUFU.RCP R69, R20 ;  /* 0x0000001400457308 */ /* 0x0003e20000001000 */
[----:B------:R-:W-:-:S07]  /*0f00*/  FMUL R36, R75, R36 ;  /* 0x000000244b247220 */ /* 0x000fce0000400000 */
[----:B------:R-:W0:Y:S01]  /*0f10*/  MUFU.RCP R58, R58 ;  /* 0x0000003a003a7308 */ /* 0x000e220000001000 */
[----:B-1----:R-:W-:Y:S02]  /*0f20*/  IMAD.WIDE R20, R0, 0x4, R76 ;  /* 0x0000000400147825 */ /* 0x002fe400078e024c */
[----:B------:R-:W1:Y:S05]  /*0f30*/  LDC.64 R76, c[0x0][0x288] ;  /* 0x0000a200ff4c7b82 */ /* 0x000e6a0000000a00 */
[----:B------:R-:W0:Y:S01]  /*0f40*/  MUFU.RCP R57, R57 ;  /* 0x0000003900397308 */ /* 0x000e220000001000 */
[----:B----4-:R-:W-:Y:S02]  /*0f50*/  FMUL R49, R74, R49 ;  /* 0x000000314a317220 */ /* 0x010fe40000400000 */
[----:B------:R-:W4:Y:S05]  /*0f60*/  LDC.64 R74, c[0x0][0x2a8] ;  /* 0x0000aa00ff4a7b82 */ /* 0x000f2a0000000a00 */
[----:B------:R-:W0:Y:S08]  /*0f70*/  MUFU.RCP R23, R23 ;  /* 0x0000001700177308 */ /* 0x000e300000001000 */
[----:B------:R-:W0:Y:S02]  /*0f80*/  MUFU.RCP R22, R22 ;  /* 0x0000001600167308 */ /* 0x000e240000001000 */
[----:B0-----:R-:W-:-:S06]  /*0f90*/  FMUL R50, R58, R50 ;  /* 0x000000323a327220 */ /* 0x001fcc0000400000 */
[----:B------:R-:W0:Y:S01]  /*0fa0*/  MUFU.RCP R42, R42 ;  /* 0x0000002a002a7308 */ /* 0x000e220000001000 */
[----:B------:R-:W-:Y:S01]  /*0fb0*/  FMUL R64, R57, R64 ;  /* 0x0000004039407220 */ /* 0x000fe20000400000 */
[----:B------:R-:W-:Y:S02]  /*0fc0*/  CS2R R56, SRZ ;  /* 0x0000000000387805 */ /* 0x000fe4000001ff00 */
[----:B------:R-:W-:Y:S01]  /*0fd0*/  CS2R R58, SRZ ;  /* 0x00000000003a7805 */ /* 0x000fe2000001ff00 */
[----:B------:R-:W-:Y:S01]  /*0fe0*/  FMUL R39, R23, R39 ;  /* 0x0000002717277220 */ /* 0x000fe20000400000 */
[----:B------:R-:W-:Y:S01]  /*0ff0*/  FMUL R41, R22, R41 ;  /* 0x0000002916297220 */ /* 0x000fe20000400000 */
[----:B------:R-:W-:-:S03]  /*1000*/  CS2R R22, SRZ ;  /* 0x0000000000167805 */ /* 0x000fc6000001ff00 */
[----:B------:R1:W3:Y:S01]  /*1010*/  @P0 LDG.E.EL.128 R56, desc[UR6][R20.64+-0x600] ;  /* 0xfffa000614380981 */ /* 0x0002e2000c2e1d00 */
[----:B0-----:R-:W-:Y:S01]  /*1020*/  FMUL R38, R42, R38 ;  /* 0x000000262a267220 */ /* 0x001fe20000400000 */
[----:B-1----:R-:W-:Y:S01]  /*1030*/  IMAD.WIDE R42, R0, 0x4, R76 ;  /* 0x00000004002a7825 */ /* 0x002fe200078e024c */
[----:B------:R-:W-:-:S06]  /*1040*/  CS2R R20, SRZ ;  /* 0x0000000000147805 */ /* 0x000fcc000001ff00 */
[----:B------:R4:W3:Y:S02]  /*1050*/  @P0 LDG.E.EL.128 R20, desc[UR6][R42.64+-0x600] ;  /* 0xfffa00062a140981 */ /* 0x0008e4000c2e1d00 */
[----:B----4-:R-:W-:Y:S01]  /*1060*/  IMAD.WIDE R42, R0, 0x4, R74 ;  /* 0x00000004002a7825 */ /* 0x010fe200078e024a */
[----:B--2---:R-:W-:Y:S02]  /*1070*/  SEL R7, R7, RZ, P5 ;  /* 0x000000ff07077207 */ /* 0x004fe40002800000 */
[----:B------:R-:W-:Y:S02]  /*1080*/  SEL R68, R63, RZ, P5 ;  /* 0x000000ff3f447207 */ /* 0x000fe40002800000 */
[----:B------:R-:W-:-:S03]  /*1090*/  SEL R6, R6, RZ, P5 ;  /* 0x000000ff06067207 */ /* 0x000fc60002800000 */
[----:B------:R-:W-:Y:S01]  /*10a0*/  FADD R68, R7, -R68 ;  /* 0x8000004407447221 */ /* 0x000fe20000000000 */
[----:B------:R-:W-:Y:S02]  /*10b0*/  SEL R7, R62, RZ, P5 ;  /* 0x000000ff3e077207 */ /* 0x000fe40002800000 */
[----:B------:R-:W-:Y:S02]  /*10c0*/  SEL R4, R4, RZ, P5 ;  /* 0x000000ff04047207 */ /* 0x000fe40002800000 */
[----:B------:R-:W-:Y:S02]  /*10d0*/  SEL R5, R5, RZ, P5 ;  /* 0x000000ff05057207 */ /* 0x000fe40002800000 */
[----:B------:R-:W-:Y:S02]  /*10e0*/  SEL R63, R60, RZ, P5 ;  /* 0x000000ff3c3f7207 */ /* 0x000fe40002800000 */
[----:B------:R-:W-:Y:S01]  /*10f0*/  SEL R62, R61, RZ, P5 ;  /* 0x000000ff3d3e7207 */ /* 0x000fe20002800000 */
[----:B------:R-:W-:-:S02]  /*1100*/  FADD R7, R6, -R7 ;  /* 0x8000000706077221 */ /* 0x000fc40000000000 */
[----:B------:R-:W-:Y:S02]  /*1110*/  FADD R60, R4, -R63 ;  /* 0x8000003f043c7221 */ /* 0x000fe40000000000 */
[----:B------:R-:W-:Y:S01]  /*1120*/  FADD R61, R5, -R62 ;  /* 0x8000003e053d7221 */ /* 0x000fe20000000000 */
[----:B------:R-:W-:Y:S01]  /*1130*/  FMUL R64, R64, R7 ;  /* 0x0000000740407220 */ /* 0x000fe20000400000 */
[----:B------:R-:W0:Y:S01]  /*1140*/  LDC.64 R62, c[0x0][0x2b0] ;  /* 0x0000ac00ff3e7b82 */ /* 0x000e220000000a00 */
[----:B------:R-:W-:Y:S02]  /*1150*/  CS2R R4, SRZ ;  /* 0x0000000000047805 */ /* 0x000fe4000001ff00 */
[----:B------:R-:W-:Y:S02]  /*1160*/  CS2R R6, SRZ ;  /* 0x0000000000067805 */ /* 0x000fe4000001ff00 */
[----:B-----5:R-:W-:-:S04]  /*1170*/  SEL R27, R27, RZ, P0 ;  /* 0x000000ff1b1b7207 */ /* 0x020fc80000000000 */
[----:B------:R1:W2:Y:S01]  /*1180*/  @P4 LDG.E.EL.128 R4, desc[UR6][R42.64+-0x700] ;  /* 0xfff900062a044981 */ /* 0x0002a2000c2e1d00 */
[----:B------:R-:W-:Y:S01]  /*1190*/  SEL R24, R24, RZ, P0 ;  /* 0x000000ff18187207 */ /* 0x000fe20000000000 */
[----:B-1----:R-:W-:Y:S01]  /*11a0*/  FMUL R42, R50, R61 ;  /* 0x0000003d322a7220 */ /* 0x002fe20000400000 */
[----:B------:R-:W-:Y:S01]  /*11b0*/  SEL R50, R31, RZ, P0 ;  /* 0x000000ff1f327207 */ /* 0x000fe20000000000 */
[----:B------:R-:W-:Y:S01]  /*11c0*/  FMUL R31, R51, R60 ;  /* 0x0000003c331f7220 */ /* 0x000fe20000400000 */
[----:B------:R-:W-:-:S03]  /*11d0*/  SEL R25, R25, RZ, P0 ;  /* 0x000000ff19197207 */ /* 0x000fc60000000000 */
[----:B------:R-:W-:Y:S01]  /*11e0*/  FADD R51, R27, -R50 ;  /* 0x800000321b337221 */ /* 0x000fe20000000000 */
[----:B------:R-:W-:Y:S02]  /*11f0*/  SEL R27, R30, RZ, P0 ;  /* 0x000000ff1e1b7207 */ /* 0x000fe40000000000 */
[----:B------:R-:W-:Y:S02]  /*1200*/  SEL R26, R26, RZ, P0 ;  /* 0x000000ff1a1a7207 */ /* 0x000fe40000000000 */
[----:B------:R-:W-:Y:S02]  /*1210*/  SEL R30, R29, RZ, P0 ;  /* 0x000000ff1d1e7207 */ /* 0x000fe40000000000 */
[----:B------:R-:W-:Y:S01]  /*1220*/  SEL R61, R28, RZ, P0 ;  /* 0x000000ff1c3d7207 */ /* 0x000fe20000000000 */
[----:B------:R-:W-:Y:S01]  /*1230*/  FADD R43, R26, -R27 ;  /* 0x8000001b1a2b7221 */ /* 0x000fe20000000000 */
[----:B------:R-:W-:Y:S01]  /*1240*/  CS2R R26, SRZ ;  /* 0x00000000001a7805 */ /* 0x000fe2000001ff00 */
[----:B------:R-:W-:-:S02]  /*1250*/  FADD R30, R25, -R30 ;  /* 0x8000001e191e7221 */ /* 0x000fc40000000000 */
[----:B------:R-:W-:Y:S01]  /*1260*/  FADD R61, R24, -R61 ;  /* 0x8000003d183d7221 */ /* 0x000fe20000000000 */
[----:B------:R-:W-:Y:S01]  /*1270*/  CS2R R24, SRZ ;  /* 0x0000000000187805 */ /* 0x000fe2000001ff00 */
[----:B0-----:R-:W-:-:S04]  /*1280*/  IMAD.WIDE R28, R0, 0x4, R62 ;  /* 0x00000004001c7825 */ /* 0x001fc800078e023e */
[----:B------:R-:W-:Y:S01]  /*1290*/  FMUL R10, R69, R10 ;  /* 0x0000000a450a7220 */ /* 0x000fe20000400000 */
[----:B------:R-:W-:Y:S01]  /*12a0*/  FMUL R30, R3, R30 ;  /* 0x0000001e031e7220 */ /* 0x000fe20000400000 */
[----:B---3--:R-:W-:Y:S02]  /*12b0*/  SEL R53, R53, RZ, P4 ;  /* 0x000000ff35357207 */ /* 0x008fe40002000000 */
[----:B------:R-:W-:Y:S01]  /*12c0*/  SEL R52, R52, RZ, P4 ;  /* 0x000000ff34347207 */ /* 0x000fe20002000000 */
[----:B------:R0:W3:Y:S01]  /*12d0*/  @P4 LDG.E.EL.128 R24, desc[UR6][R28.64+-0x700] ;  /* 0xfff900061c184981 */ /* 0x0000e2000c2e1d00 */
[----:B------:R-:W-:Y:S01]  /*12e0*/  FMUL R3, R10, R43 ;  /* 0x0000002b0a037220 */ /* 0x000fe20000400000 */
[----:B------:R-:W-:Y:S01]  /*12f0*/  SEL R10, R45, RZ, P4 ;  /* 0x000000ff2d0a7207 */ /* 0x000fe20002000000 */
[----:B------:R-:W-:Y:S01]  /*1300*/  FMUL R2, R2, R61 ;  /* 0x0000003d02027220 */ /* 0x000fe20000400000 */
[----:B------:R-:W-:Y:S02]  /*1310*/  SEL R43, R44, RZ, P4 ;  /* 0x000000ff2c2b7207 */ /* 0x000fe40002000000 */
[----:B------:R-:W-:Y:S01]  /*1320*/  SEL R55, R55, RZ, P4 ;  /* 0x000000ff37377207 */ /* 0x000fe20002000000 */
[----:B------:R-:W-:Y:S01]  /*1330*/  FADD R10, R10, -R53 ;  /* 0x800000350a0a7221 */ /* 0x000fe20000000000 */
[----:B------:R-:W-:Y:S01]  /*1340*/  FMUL R36, R36, R51 ;  /* 0x0000003324247220 */ /* 0x000fe20000400000 */
[----:B------:R-:W-:Y:S01]  /*1350*/  SEL R46, R46, RZ, P4 ;  /* 0x000000ff2e2e7207 */ /* 0x000fe20002000000 */
[----:B0-----:R-:W-:Y:S01]  /*1360*/  FADD R29, R43, -R52 ;  /* 0x800000342b1d7221 */ /* 0x001fe20000000000 */
[----:B------:R-:W-:Y:S01]  /*1370*/  FMUL R39, R39, R10 ;  /* 0x0000000a27277220 */ /* 0x000fe20000400000 */
[----:B------:R-:W-:Y:S01]  /*1380*/  SEL R44, R47, RZ, P4 ;  /* 0x000000ff2f2c7207 */ /* 0x000fe20002000000 */
[----:B------:R-:W-:Y:S01]  /*1390*/  FMUL R65, R65, R68 ;  /* 0x0000004441417220 */ /* 0x000fe20000400000 */
[----:B------:R-:W-:Y:S01]  /*13a0*/  FMUL R29, R38, R29 ;  /* 0x0000001d261d7220 */ /* 0x000fe20000400000 */
[----:B------:R-:W-:Y:S01]  /*13b0*/  SEL R45, R54, RZ, P4 ;  /* 0x000000ff362d7207 */ /* 0x000fe20002000000 */
[----:B------:R-:W0:Y:S01]  /*13c0*/  LDC.64 R50, c[0x0][0x228] ;  /* 0x00008a00ff327b82 */ /* 0x000e220000000a00 */
[----:B------:R-:W-:-:S03]  /*13d0*/  FADD R44, R44, -R55 ;  /* 0x800000372c2c7221 */ /* 0x000fc60000000000 */
[----:B------:R-:W-:Y:S01]  /*13e0*/  FADD R28, R46, -R45 ;  /* 0x8000002d2e1c7221 */ /* 0x000fe20000000000 */
[----:B------:R-:W-:-:S03]  /*13f0*/  FMUL R49, R49, R44 ;  /* 0x0000002c31317220 */ /* 0x000fc60000400000 */
[----:B------:R-:W-:Y:S01]  /*1400*/  FMUL R41, R41, R28 ;  /* 0x0000001c29297220 */ /* 0x000fe20000400000 */
[----:B------:R-:W-:Y:S01]  /*1410*/  SEL R15, R15, RZ, P5 ;  /* 0x000000ff0f0f7207 */ /* 0x000fe20002800000 */
[----:B------:R-:W1:Y:S01]  /*1420*/  LDC.64 R52, c[0x0][0x220] ;  /* 0x00008800ff347b82 */ /* 0x000e620000000a00 */
[----:B------:R-:W-:Y:S02]  /*1430*/  SEL R14, R14, RZ, P5 ;  /* 0x000000ff0e0e7207 */ /* 0x000fe40002800000 */
[----:B------:R-:W-:Y:S02]  /*1440*/  ISETP.GT.AND P6, PT, R0, 0x1bf, PT ;  /* 0x000001bf0000780c */ /* 0x000fe40003fc4270 */
[----:B------:R-:W-:Y:S02]  /*1450*/  SEL R17, R17, RZ, P5 ;  /* 0x000000ff11117207 */ /* 0x000fe40002800000 */
[----:B------:R-:W-:Y:S01]  /*1460*/  SEL R16, R16, RZ, P5 ;  /* 0x000000ff10107207 */ /* 0x000fe20002800000 */
[----:B------:R-:W4:Y:S08]  /*1470*/  LDC.64 R54, c[0x0][0x218] ;  /* 0x00008600ff367b82 */ /* 0x000f300000000a00 */
[----:B------:R-:W5:Y:S08]  /*1480*/  LDC.64 R46, c[0x0][0x230] ;  /* 0x00008c00ff2e7b82 */ /* 0x000f700000000a00 */
[----:B------:R-:W0:Y:S08]  /*1490*/  LDC.64 R44, c[0x0][0x238] ;  /* 0x00008e00ff2c7b82 */ /* 0x000e300000000a00 */
[----:B------:R-:W0:Y:S01]  /*14a0*/  LDC.64 R62, c[0x0][0x2c8] ;  /* 0x0000b200ff3e7b82 */ /* 0x000e220000000a00 */
[----:B------:R-:W-:-:S02]  /*14b0*/  SEL R43, R56, RZ, P0 ;  /* 0x000000ff382b7207 */ /* 0x000fc40000000000 */
[----:B------:R-:W-:Y:S02]  /*14c0*/  SEL R57, R57, RZ, P0 ;  /* 0x000000ff39397207 */ /* 0x000fe40000000000 */
[----:B------:R-:W-:-:S05]  /*14d0*/  SEL R20, R20, RZ, P0 ;  /* 0x000000ff14147207 */ /* 0x000fca0000000000 */
[----:B------:R-:W-:-:S05]  /*14e0*/  FFMA R2, R43, R2, R20 ;  /* 0x000000022b027223 */ /* 0x000fca0000000014 */
[----:B------:R-:W-:Y:S02]  /*14f0*/  FSETP.GEU.AND P3, PT, R2, RZ, PT ;  /* 0x000000ff0200720b */ /* 0x000fe40003f6e000 */
[----:B------:R-:W-:Y:S02]  /*1500*/  SEL R58, R58, RZ, P0 ;  /* 0x000000ff3a3a7207 */ /* 0x000fe40000000000 */
[----:B------:R-:W-:Y:S02]  /*1510*/  SEL R59, R59, RZ, P0 ;  /* 0x000000ff3b3b7207 */ /* 0x000fe40000000000 */
[----:B------:R-:W-:-:S05]  /*1520*/  SEL R20, R23, RZ, P0 ;  /* 0x000000ff17147207 */ /* 0x000fca0000000000 */
[----:B------:R-:W-:Y:S01]  /*1530*/  FFMA R36, R59, R36, R20 ;  /* 0x000000243b247223 */ /* 0x000fe20000000014 */
[----:B--2---:R-:W-:Y:S02]  /*1540*/  SEL R10, R4, RZ, P4 ;  /* 0x000000ff040a7207 */ /* 0x004fe40002000000 */
[----:B------:R-:W-:-:S05]  /*1550*/  SEL R4, R21, RZ, P0 ;  /* 0x000000ff15047207 */ /* 0x000fca0000000000 */
[----:B------:R-:W-:Y:S01]  /*1560*/  FFMA R30, R57, R30, R4 ;  /* 0x0000001e391e7223 */ /* 0x000fe20000000004 */
[----:B------:R-:W-:Y:S02]  /*1570*/  FSEL R4, R2, RZ, P3 ;  /* 0x000000ff02047208 */ /* 0x000fe40001800000 */
[----:B---3--:R-:W-:-:S05]  /*1580*/  SEL R21, R24, RZ, P4 ;  /* 0x000000ff18157207 */ /* 0x008fca0002000000 */
[----:B------:R-:W-:Y:S01]  /*1590*/  FFMA R29, R10, R29, R21 ;  /* 0x0000001d0a1d7223 */ /* 0x000fe20000000015 */
[----:B------:R-:W-:Y:S02]  /*15a0*/  SEL R24, R5, RZ, P4 ;  /* 0x000000ff05187207 */ /* 0x000fe40002000000 */
[----:B------:R-:W-:Y:S02]  /*15b0*/  SEL R25, R25, RZ, P4 ;  /* 0x000000ff19197207 */ /* 0x000fe40002000000 */
[C---:B------:R-:W-:Y:S02]  /*15c0*/  FSETP.GEU.AND P3, PT, R29.reuse, RZ, PT ;  /* 0x000000ff1d00720b */ /* 0x040fe40003f6e000 */
[----:B------:R-:W-:Y:S01]  /*15d0*/  SEL R5, R22, RZ, P0 ;  /* 0x000000ff16057207 */ /* 0x000fe20000000000 */
[----:B------:R-:W-:Y:S01]  /*15e0*/  FFMA R39, R24, R39, R25 ;  /* 0x0000002718277223 */ /* 0x000fe20000000019 */
[----:B------:R-:W-:Y:S02]  /*15f0*/  FSEL R29, R29, RZ, P3 ;  /* 0x000000ff1d1d7208 */ /* 0x000fe40001800000 */
[----:B------:R-:W-:Y:S01]  /*1600*/  FSETP.GEU.AND P3, PT, R30, RZ, PT ;  /* 0x000000ff1e00720b */ /* 0x000fe20003f6e000 */
[----:B------:R-:W-:-:S03]  /*1610*/  FFMA R3, R58, R3, R5 ;  /* 0x000000033a037223 */ /* 0x000fc60000000005 */
[----:B------:R-:W-:Y:S02]  /*1620*/  FSEL R2, R30, RZ, P3 ;  /* 0x000000ff1e027208 */ /* 0x000fe40001800000 */
[----:B------:R-:W-:Y:S02]  /*1630*/  FSETP.GEU.AND P3, PT, R39, RZ, PT ;  /* 0x000000ff2700720b */ /* 0x000fe40003f6e000 */
[----:B------:R-:W-:Y:S02]  /*1640*/  SEL R22, R7, RZ, P4 ;  /* 0x000000ff07167207 */ /* 0x000fe40002000000 */
[----:B------:R-:W-:Y:S02]  /*1650*/  FSEL R39, R39, RZ, P3 ;  /* 0x000000ff27277208 */ /* 0x000fe40001800000 */
[----:B------:R-:W-:Y:S02]  /*1660*/  SEL R27, R27, RZ, P4 ;  /* 0x000000ff1b1b7207 */ /* 0x000fe40002000000 */
[----:B------:R-:W-:-:S02]  /*1670*/  FSETP.GEU.AND P3, PT, R3, RZ, PT ;  /* 0x000000ff0300720b */ /* 0x000fc40003f6e000 */
[----:B------:R-:W-:Y:S01]  /*1680*/  SEL R20, R6, RZ, P4 ;  /* 0x000000ff06147207 */ /* 0x000fe20002000000 */
[----:B------:R-:W-:Y:S01]  /*1690*/  FFMA R49, R22, R49, R27 ;  /* 0x0000003116317223 */ /* 0x000fe2000000001b */
[----:B------:R-:W-:Y:S02]  /*16a0*/  FSEL R5, R3, RZ, P3 ;  /* 0x000000ff03057208 */ /* 0x000fe40001800000 */
[----:B------:R-:W-:Y:S02]  /*16b0*/  SEL R21, R26, RZ, P4 ;  /* 0x000000ff1a157207 */ /* 0x000fe40002000000 */
[----:B------:R-:W-:Y:S02]  /*16c0*/  FSETP.GEU.AND P3, PT, R36, RZ, PT ;  /* 0x000000ff2400720b */ /* 0x000fe40003f6e000 */
[----:B------:R-:W-:Y:S01]  /*16d0*/  SEL R6, R19, RZ, P5 ;  /* 0x000000ff13067207 */ /* 0x000fe20002800000 */
[----:B------:R-:W-:Y:S01]  /*16e0*/  FFMA R41, R20, R41, R21 ;  /* 0x0000002914297223 */ /* 0x000fe20000000015 */
[----:B------:R-:W-:-:S02]  /*16f0*/  FSEL R3, R36, RZ, P3 ;  /* 0x000000ff24037208 */ /* 0x000fc40001800000 */
[C---:B------:R-:W-:Y:S01]  /*1700*/  FSETP.GEU.AND P3, PT, R49.reuse, RZ, PT ;  /* 0x000000ff3100720b */ /* 0x040fe20003f6e000 */
[----:B------:R-:W-:Y:S01]  /*1710*/  FFMA R65, R6, R65, R15 ;  /* 0x0000004106417223 */ /* 0x000fe2000000000f */
[----:B------:R-:W-:Y:S02]  /*1720*/  SEL R7, R18, RZ, P5 ;  /* 0x000000ff12077207 */ /* 0x000fe40002800000 */
[----:B------:R-:W-:Y:S02]  /*1730*/  FSEL R49, R49, RZ, P3 ;  /* 0x000000ff31317208 */ /* 0x000fe40001800000 */
[----:B------:R-:W-:Y:S01]  /*1740*/  FSETP.GEU.AND P3, PT, R41, RZ, PT ;  /* 0x000000ff2900720b */ /* 0x000fe20003f6e000 */
[----:B------:R-:W-:Y:S01]  /*1750*/  FFMA R64, R7, R64, R14 ;  /* 0x0000004007407223 */ /* 0x000fe2000000000e */
[----:B------:R-:W-:Y:S02]  /*1760*/  SEL R6, R13, RZ, P5 ;  /* 0x000000ff0d067207 */ /* 0x000fe40002800000 */
[----:B------:R-:W-:-:S02]  /*1770*/  FSEL R41, R41, RZ, P3 ;  /* 0x000000ff29297208 */ /* 0x000fc40001800000 */
[----:B------:R-:W-:Y:S02]  /*1780*/  FSETP.GEU.AND P3, PT, R65, RZ, PT ;  /* 0x000000ff4100720b */ /* 0x000fe40003f6e000 */
[----:B------:R-:W-:Y:S01]  /*1790*/  @P1 FSEL R3, R49, RZ, P6 ;  /* 0x000000ff31031208 */ /* 0x000fe20003000000 */
[----:B------:R-:W-:Y:S01]  /*17a0*/  FFMA R42, R17, R42, R6 ;  /* 0x0000002a112a7223 */ /* 0x000fe20000000006 */
[----:B------:R-:W-:Y:S02]  /*17b0*/  @!P2 FSEL R3, R65, RZ, P3 ;  /* 0x000000ff4103a208 */ /* 0x000fe40001800000 */
[----:B------:R-:W-:Y:S02]  /*17c0*/  SEL R15, R12, RZ, P5 ;  /* 0x000000ff0c0f7207 */ /* 0x000fe40002800000 */
[----:B------:R-:W-:Y:S02]  /*17d0*/  FSETP.GEU.AND P3, PT, R64, RZ, PT ;  /* 0x000000ff4000720b */ /* 0x000fe40003f6e000 */
[----:B------:R-:W-:Y:S01]  /*17e0*/  @P1 FSEL R5, R41, RZ, P6 ;  /* 0x000000ff29051208 */ /* 0x000fe20003000000 */
[----:B------:R-:W-:Y:S01]  /*17f0*/  FFMA R31, R16, R31, R15 ;  /* 0x0000001f101f7223 */ /* 0x000fe2000000000f */
[----:B------:R-:W-:-:S02]  /*1800*/  @!P2 FSEL R5, R64, RZ, P3 ;  /* 0x000000ff4005a208 */ /* 0x000fc40001800000 */
[C---:B------:R-:W-:Y:S02]  /*1810*/  FSETP.GEU.AND P3, PT, R42.reuse, RZ, PT ;  /* 0x000000ff2a00720b */ /* 0x040fe40003f6e000 */
[----:B------:R-:W-:Y:S02]  /*1820*/  @P1 FSEL R2, R39, RZ, P6 ;  /* 0x000000ff27021208 */ /* 0x000fe40003000000 */
[----:B------:R-:W-:Y:S02]  /*1830*/  @!P2 FSEL R2, R42, RZ, P3 ;  /* 0x000000ff2a02a208 */ /* 0x000fe40001800000 */
[----:B------:R-:W-:Y:S02]  /*1840*/  FSETP.GEU.AND P3, PT, R31, RZ, PT ;  /* 0x000000ff1f00720b */ /* 0x000fe40003f6e000 */
[----:B------:R-:W-:Y:S02]  /*1850*/  @P1 FSEL R4, R29, RZ, P6 ;  /* 0x000000ff1d041208 */ /* 0x000fe40003000000 */
[----:B------:R-:W-:-:S02]  /*1860*/  @!P2 FSEL R4, R31, RZ, P3 ;  /* 0x000000ff1f04a208 */ /* 0x000fc40001800000 */
[----:B------:R-:W-:-:S04]  /*1870*/  ISETP.GE.AND P3, PT, R0, 0x80, PT ;  /* 0x000000800000780c */ /* 0x000fc80003f66270 */
[----:B------:R-:W-:Y:S02]  /*1880*/  ISETP.LT.AND P6, PT, R90, 0x64, !P3 ;  /* 0x000000645a00780c */ /* 0x000fe40005fc1270 */
[----:B------:R-:W-:Y:S02]  /*1890*/  CS2R R12, SRZ ;  /* 0x00000000000c7805 */ /* 0x000fe4000001ff00 */
[----:B------:R-:W-:Y:S01]  /*18a0*/  CS2R R14, SRZ ;  /* 0x00000000000e7805 */ /* 0x000fe2000001ff00 */
[----:B0-----:R-:W-:-:S08]  /*18b0*/  IMAD.WIDE R6, R0, 0x4, R50 ;  /* 0x0000000400067825 */ /* 0x001fd000078e0232 */
[----:B------:R1:W2:Y:S01]  /*18c0*/  @P6 LDG.E.EL.128 R12, desc[UR6][R6.64] ;  /* 0x00000006060c6981 */ /* 0x0002a2000c2e1d00 */
[----:B------:R-:W-:Y:S01]  /*18d0*/  IMAD.SHL.U32 R41, R40, 0x80, RZ ;  /* 0x0000008028297824 */ /* 0x000fe200078e00ff */
[----:B------:R-:W-:Y:S02]  /*18e0*/  CS2R R16, SRZ ;  /* 0x0000000000107805 */ /* 0x000fe4000001ff00 */
[----:B------:R-:W-:Y:S02]  /*18f0*/  CS2R R18, SRZ ;  /* 0x0000000000127805 */ /* 0x000fe4000001ff00 */
[----:B------:R-:W-:Y:S02]  /*1900*/  CS2R R20, SRZ ;  /* 0x0000000000147805 */ /* 0x000fe4000001ff00 */
[----:B------:R-:W-:Y:S01]  /*1910*/  CS2R R22, SRZ ;  /* 0x0000000000167805 */ /* 0x000fe2000001ff00 */
[----:B-1----:R-:W-:-:S05]  /*1920*/  IMAD.WIDE R6, R0, 0x4, R52 ;  /* 0x0000000400067825 */ /* 0x002fca00078e0234 */
[----:B------:R-:W3:Y:S01]  /*1930*/  @P6 LDG.E.EL.128 R20, desc[UR6][R6.64] ;  /* 0x0000000606146981 */ /* 0x000ee2000c2e1d00 */
[----:B--2---:R-:W-:Y:S02]  /*1940*/  SEL R13, R13, RZ, P6 ;  /* 0x000000ff0d0d7207 */ /* 0x004fe40003000000 */
[----:B------:R-:W-:-:S03]  /*1950*/  SEL R12, R12, RZ, P6 ;  /* 0x000000ff0c0c7207 */ /* 0x000fc60003000000 */
[----:B------:R-:W-:Y:S02]  /*1960*/  FADD R13, R13, 9.9999997473787516356e-06 ;  /* 0x3727c5ac0d0d7421 */ /* 0x000fe40000000000 */
[----:B------:R-:W-:Y:S02]  /*1970*/  FADD R12, R12, 9.9999997473787516356e-06 ;  /* 0x3727c5ac0c0c7421 */ /* 0x000fe40000000000 */
[----:B------:R0:W-:Y:S02]  /*1980*/  MUFU.SQRT R42, R13 ;  /* 0x0000000d002a7308 */ /* 0x0001e40000002000 */
[----:B0-----:R-:W-:-:S06]  /*1990*/  IMAD.IADD R13, R0, 0x1, R41 ;  /* 0x00000001000d7824 */ /* 0x001fcc00078e0229 */
[----:B------:R4:W0:Y:S02]  /*19a0*/  MUFU.SQRT R27, R12 ;  /* 0x0000000c001b7308 */ /* 0x0008240000002000 */
[----:B----4-:R-:W-:-:S05]  /*19b0*/  IMAD.WIDE R12, R13, 0x4, R54 ;  /* 0x000000040d0c7825 */ /* 0x010fca00078e0236 */
[----:B------:R5:W2:Y:S01]  /*19c0*/  @P6 LDG.E.EL.128 R16, desc[UR6][R12.64] ;  /* 0x000000060c106981 */ /* 0x000aa2000c2e1d00 */
[----:B------:R-:W-:Y:S02]  /*19d0*/  P2R R10, PR, RZ, 0x1 ;  /* 0x00000001ff0a7803 */ /* 0x000fe40000000000 */
[C---:B0-----:R-:W-:Y:S02]  /*19e0*/  FSETP.GT.AND P0, PT, R27.reuse, 8.50705917302346158658e+37, PT ;  /* 0x7e8000001b00780b */ /* 0x041fe40003f04000 */
[----:B------:R-:W-:Y:S02]  /*19f0*/  P2R R39, PR, RZ, 0x2 ;  /* 0x00000002ff277803 */ /* 0x000fe40000000000 */
[----:B------:R-:W-:-:S09]  /*1a00*/  FSETP.GEU.AND P1, PT, R27, 1.175494350822287508e-38, PT ;  /* 0x008000001b00780b */ /* 0x000fd20003f2e000 */
[----:B------:R-:W-:-:S04]  /*1a10*/  @P0 FMUL R27, R27, 0.25 ;  /* 0x3e8000001b1b0820 */ /* 0x000fc80000400000 */
[----:B------:R-:W-:-:S06]  /*1a20*/  @!P1 FMUL R27, R27, 16777216 ;  /* 0x4b8000001b1b9820 */ /* 0x000fcc0000400000 */
[----:B------:R-:W0:Y:S01]  /*1a30*/  MUFU.RCP R27, R27 ;  /* 0x0000001b001b7308 */ /* 0x000e220000001000 */
[----:B------:R-:W-:Y:S02]  /*1a40*/  FSEL R24, R37, 1, P0 ;  /* 0x3f80000025187808 */ /* 0x000fe40000000000 */
[----:B---3--:R-:W-:-:S03]  /*1a50*/  SEL R25, R20, RZ, P6 ;  /* 0x000000ff14197207 */ /* 0x008fc60003000000 */
[----:B------:R-:W-:Y:S01]  /*1a60*/  @!P1 FMUL R24, R24, 16777216 ;  /* 0x4b80000018189820 */ /* 0x000fe20000400000 */
[----:B------:R-:W-:Y:S01]  /*1a70*/  CS2R R30, SRZ ;  /* 0x00000000001e7805 */ /* 0x000fe2000001ff00 */
[----:B-----5:R-:W-:-:S04]  /*1a80*/  IMAD.WIDE R12, R0, 0x4, R46 ;  /* 0x00000004000c7825 */ /* 0x020fc800078e022e */
[----:B0-----:R-:W-:Y:S01]  /*1a90*/  FMUL R29, R27, R24 ;  /* 0x000000181b1d7220 */ /* 0x001fe20000400000 */
[----:B------:R-:W-:Y:S01]  /*1aa0*/  CS2R R26, SRZ ;  /* 0x00000000001a7805 */ /* 0x000fe2000001ff00 */
[----:B------:R-:W-:Y:S01]  /*1ab0*/  IMAD.WIDE R6, R0, 0x4, R44 ;  /* 0x0000000400067825 */ /* 0x000fe200078e022c */
[----:B--2---:R-:W-:-:S05]  /*1ac0*/  SEL R16, R16, RZ, P6 ;  /* 0x000000ff10107207 */ /* 0x004fca0003000000 */
[----:B------:R-:W-:Y:S01]  /*1ad0*/  FADD R16, R16, -R25 ;  /* 0x8000001910107221 */ /* 0x000fe20000000000 */
[----:B------:R-:W-:-:S03]  /*1ae0*/  CS2R R24, SRZ ;  /* 0x0000000000187805 */ /* 0x000fc6000001ff00 */
[----:B------:R-:W-:Y:S01]  /*1af0*/  FMUL R16, R29, R16 ;  /* 0x000000101d107220 */ /* 0x000fe20000400000 */
[----:B------:R-:W-:Y:S02]  /*1b00*/  CS2R R28, SRZ ;  /* 0x00000000001c7805 */ /* 0x000fe4000001ff00 */
[----:B------:R0:W2:Y:S04]  /*1b10*/  @P6 LDG.E.EL.128 R24, desc[UR6][R12.64] ;  /* 0x000000060c186981 */ /* 0x0000a8000c2e1d00 */
[----:B------:R1:W3:Y:S01]  /*1b20*/  @P6 LDG.E.EL.128 R28, desc[UR6][R6.64] ;  /* 0x00000006061c6981 */ /* 0x0002e2000c2e1d00 */
[----:B------:R-:W-:Y:S02]  /*1b30*/  P2R R36, PR, RZ, 0x4 ;  /* 0x00000004ff247803 */ /* 0x000fe40000000000 */
[----:B------:R-:W-:-:S02]  /*1b40*/  FSETP.GT.AND P2, PT, R42, 8.50705917302346158658e+37, PT ;  /* 0x7e8000002a00780b */ /* 0x000fc40003f44000 */
[----:B------:R-:W-:-:S11]  /*1b50*/  FSETP.GEU.AND P0, PT, R42, 1.175494350822287508e-38, PT ;  /* 0x008000002a00780b */ /* 0x000fd60003f0e000 */
[----:B------:R-:W-:-:S04]  /*1b60*/  @P2 FMUL R42, R42, 0.25 ;  /* 0x3e8000002a2a2820 */ /* 0x000fc80000400000 */
[----:B------:R-:W-:-:S04]  /*1b70*/  @!P0 FMUL R42, R42, 16777216 ;  /* 0x4b8000002a2a8820 */ /* 0x000fc80000400000 */
[----:B0-----:R-:W0:Y:S01]  /*1b80*/  MUFU.RCP R13, R42 ;  /* 0x0000002a000d7308 */ /* 0x001e220000001000 */
[----:B------:R-:W-:Y:S02]  /*1b90*/  FSEL R38, R37, 1, P2 ;  /* 0x3f80000025267808 */ /* 0x000fe40001000000 */
[----:B------:R-:W-:Y:S02]  /*1ba0*/  SEL R12, R21, RZ, P6 ;  /* 0x000000ff150c7207 */ /* 0x000fe40003000000 */
[----:B------:R-:W-:Y:S01]  /*1bb0*/  SEL R17, R17, RZ, P6 ;  /* 0x000000ff11117207 */ /* 0x000fe20003000000 */
[----:B------:R-:W-:-:S04]  /*1bc0*/  @!P0 FMUL R38, R38, 16777216 ;  /* 0x4b80000026268820 */ /* 0x000fc80000400000 */
[----:B-1----:R-:W-:Y:S01]  /*1bd0*/  FADD R6, R17, -R12 ;  /* 0x8000000c11067221 */ /* 0x002fe20000000000 */
[----:B0-----:R-:W-:-:S04]  /*1be0*/  FMUL R13, R13, R38 ;  /* 0x000000260d0d7220 */ /* 0x001fc80000400000 */
[----:B------:R-:W-:Y:S01]  /*1bf0*/  FMUL R6, R13, R6 ;  /* 0x000000060d067220 */ /* 0x000fe20000400000 */
[----:B------:R-:W-:-:S05]  /*1c00*/  SEL R7, R15, RZ, P6 ;  /* 0x000000ff0f077207 */ /* 0x000fca0003000000 */
[----:B------:R-:W-:-:S04]  /*1c10*/  FADD R7, R7, 9.9999997473787516356e-06 ;  /* 0x3727c5ac07077421 */ /* 0x000fc80000000000 */
[----:B------:R0:W-:Y:S01]  /*1c20*/  MUFU.SQRT R13, R7 ;  /* 0x00000007000d7308 */ /* 0x0001e20000002000 */
[----:B------:R-:W-:Y:S02]  /*1c30*/  SEL R15, R22, RZ, P6 ;  /* 0x000000ff160f7207 */ /* 0x000fe40003000000 */
[----:B------:R-:W-:-:S05]  /*1c40*/  SEL R18, R18, RZ, P6 ;  /* 0x000000ff12127207 */ /* 0x000fca0003000000 */
[----:B0-----:R-:W-:Y:S01]  /*1c50*/  FADD R7, R18, -R15 ;  /* 0x8000000f12077221 */ /* 0x001fe20000000000 */
[----:B------:R-:W-:-:S04]  /*1c60*/  LOP3.LUT R8, R89, 0x4, R8, 0xfe, !PT ;  /* 0x0000000459087812 */ /* 0x000fc800078efe08 */
[----:B------:R-:W-:-:S04]  /*1c70*/  LEA.HI R11, R11, R8, RZ, 0x9 ;  /* 0x000000080b0b7211 */ /* 0x000fc800078f48ff */
[----:B------:R-:W-:Y:S02]  /*1c80*/  LOP3.LUT R11, R11, 0xfffffe00, RZ, 0xc0, !PT ;  /* 0xfffffe000b0b7812 */ /* 0x000fe400078ec0ff */
[----:B------:R-:W-:-:S03]  /*1c90*/  SEL R19, R19, RZ, P6 ;  /* 0x000000ff13137207 */ /* 0x000fc60003000000 */
[----:B------:R-:W-:-:S04]  /*1ca0*/  IMAD.IADD R42, R8, 0x1, -R11 ;  /* 0x00000001082a7824 */ /* 0x000fc800078e0a0b */
[----:B------:R-:W-:-:S04]  /*1cb0*/  IMAD.IADD R41, R42, 0x1, R41 ;  /* 0x000000012a297824 */ /* 0x000fc800078e0229 */
[----:B------:R-:W-:Y:S01]  /*1cc0*/  IMAD.WIDE R54, R41, 0x4, R54 ;  /* 0x0000000429367825 */ /* 0x000fe200078e0236 */
[----:B--2---:R-:W-:Y:S02]  /*1cd0*/  SEL R25, R25, RZ, P6 ;  /* 0x000000ff19197207 */ /* 0x004fe40003000000 */
[----:B---3--:R-:W-:-:S05]  /*1ce0*/  SEL R12, R29, RZ, P6 ;  /* 0x000000ff1d0c7207 */ /* 0x008fca0003000000 */
[----:B------:R-:W-:-:S05]  /*1cf0*/  FFMA R6, R25, R6, R12 ;  /* 0x0000000619067223 */ /* 0x000fca000000000c */
[----:B------:R-:W-:-:S04]  /*1d00*/  FSETP.GEU.AND P0, PT, R6, RZ, PT ;  /* 0x000000ff0600720b */ /* 0x000fc80003f0e000 */
[----:B------:R-:W-:Y:S02]  /*1d10*/  @!P3 FSEL R2, R6, RZ, P0 ;  /* 0x000000ff0602b208 */ /* 0x000fe40000000000 */
[----:B------:R-:W-:-:S05]  /*1d20*/  SEL R6, R14, RZ, P6 ;  /* 0x000000ff0e067207 */ /* 0x000fca0003000000 */
[----:B------:R-:W-:-:S04]  /*1d30*/  FADD R6, R6, 9.9999997473787516356e-06 ;  /* 0x3727c5ac06067421 */ /* 0x000fc80000000000 */
[----:B------:R-:W0:Y:S01]  /*1d40*/  MUFU.SQRT R12, R6 ;  /* 0x00000006000c7308 */ /* 0x000e220000002000 */
[----:B------:R-:W-:Y:S02]  /*1d50*/  SEL R43, R24, RZ, P6 ;  /* 0x000000ff182b7207 */ /* 0x000fe40003000000 */
[----:B------:R-:W-:Y:S02]  /*1d60*/  SEL R28, R28, RZ, P6 ;  /* 0x000000ff1c1c7207 */ /* 0x000fe40003000000 */
[C---:B0-----:R-:W-:Y:S02]  /*1d70*/  FSETP.GT.AND P0, PT, R12.reuse, 8.50705917302346158658e+37, PT ;  /* 0x7e8000000c00780b */ /* 0x041fe40003f04000 */
[----:B------:R-:W-:Y:S01]  /*1d80*/  FSETP.GEU.AND P2, PT, R12, 1.175494350822287508e-38, PT ;  /* 0x008000000c00780b */ /* 0x000fe20003f4e000 */
[----:B------:R-:W-:Y:S01]  /*1d90*/  FFMA R16, R43, R16, R28 ;  /* 0x000000102b107223 */ /* 0x000fe2000000001c */
[----:B------:R-:W-:-:S04]  /*1da0*/  FSEL R17, R37, 1, P0 ;  /* 0x3f80000025117808 */ /* 0x000fc80000000000 */
[----:B------:R-:W-:-:S05]  /*1db0*/  FSETP.GEU.AND P1, PT, R16, RZ, PT ;  /* 0x000000ff1000720b */ /* 0x000fca0003f2e000 */
[----:B------:R-:W-:Y:S01]  /*1dc0*/  @P0 FMUL R12, R12, 0.25 ;  /* 0x3e8000000c0c0820 */ /* 0x000fe20000400000 */
[----:B------:R-:W-:-:S03]  /*1dd0*/  FSETP.GT.AND P0, PT, R13, 8.50705917302346158658e+37, PT ;  /* 0x7e8000000d00780b */ /* 0x000fc60003f04000 */
[----:B------:R-:W-:Y:S01]  /*1de0*/  @!P2 FMUL R12, R12, 16777216 ;  /* 0x4b8000000c0ca820 */ /* 0x000fe20000400000 */
[----:B------:R-:W-:Y:S02]  /*1df0*/  @!P3 FSEL R4, R16, RZ, P1 ;  /* 0x000000ff1004b208 */ /* 0x000fe40000800000 */
[----:B------:R-:W-:-:S03]  /*1e00*/  FSETP.GEU.AND P1, PT, R13, 1.175494350822287508e-38, PT ;  /* 0x008000000d00780b */ /* 0x000fc60003f2e000 */
[----:B------:R-:W0:Y:S01]  /*1e10*/  MUFU.RCP R12, R12 ;  /* 0x0000000c000c7308 */ /* 0x000e220000001000 */
[----:B------:R-:W-:-:S03]  /*1e20*/  @!P2 FMUL R17, R17, 16777216 ;  /* 0x4b8000001111a820 */ /* 0x000fc60000400000 */
[----:B------:R-:W-:Y:S01]  /*1e30*/  @P0 FMUL R13, R13, 0.25 ;  /* 0x3e8000000d0d0820 */ /* 0x000fe20000400000 */
[----:B------:R-:W-:Y:S02]  /*1e40*/  FSEL R6, R37, 1, P0 ;  /* 0x3f80000025067808 */ /* 0x000fe40000000000 */
[----:B------:R-:W-:-:S03]  /*1e50*/  ISETP.NE.AND P0, PT, R10, RZ, PT ;  /* 0x000000ff0a00720c */ /* 0x000fc60003f05270 */
[----:B------:R-:W-:Y:S01]  /*1e60*/  @!P1 FMUL R13, R13, 16777216 ;  /* 0x4b8000000d0d9820 */ /* 0x000fe20000400000 */
[----:B------:R-:W-:Y:S01]  /*1e70*/  SEL R26, R26, RZ, P6 ;  /* 0x000000ff1a1a7207 */ /* 0x000fe20003000000 */
[----:B0-----:R-:W-:Y:S01]  /*1e80*/  FMUL R10, R12, R17 ;  /* 0x000000110c0a7220 */ /* 0x001fe20000400000 */
[----:B------:R-:W-:-:S03]  /*1e90*/  SEL R15, R30, RZ, P6 ;  /* 0x000000ff1e0f7207 */ /* 0x000fc60003000000 */
[----:B------:R-:W0:Y:S01]  /*1ea0*/  MUFU.RCP R13, R13 ;  /* 0x0000000d000d7308 */ /* 0x000e220000001000 */
[----:B------:R-:W-:-:S04]  /*1eb0*/  FMUL R7, R10, R7 ;  /* 0x000000070a077220 */ /* 0x000fc80000400000 */
[----:B------:R-:W-:Y:S01]  /*1ec0*/  FFMA R7, R26, R7, R15 ;  /* 0x000000071a077223 */ /* 0x000fe2000000000f */
[----:B------:R-:W-:-:S04]  /*1ed0*/  @!P1 FMUL R6, R6, 16777216 ;  /* 0x4b80000006069820 */ /* 0x000fc80000400000 */
[----:B------:R-:W-:-:S04]  /*1ee0*/  FSETP.GEU.AND P2, PT, R7, RZ, PT ;  /* 0x000000ff0700720b */ /* 0x000fc80003f4e000 */
[----:B------:R-:W-:Y:S01]  /*1ef0*/  @!P3 FSEL R5, R7, RZ, P2 ;  /* 0x000000ff0705b208 */ /* 0x000fe20001000000 */
[----:B0-----:R-:W-:Y:S01]  /*1f00*/  FMUL R7, R13, R6 ;  /* 0x000000060d077220 */ /* 0x001fe20000400000 */
[----:B------:R-:W-:-:S06]  /*1f10*/  IMAD.WIDE R12, R0, 0x4, R62 ;  /* 0x00000004000c7825 */ /* 0x000fcc00078e023e */
[----:B------:R-:W2:Y:S01]  /*1f20*/  LDG.E.EL.128 R12, desc[UR6][R12.64] ;  /* 0x000000060c0c7981 */ /* 0x000ea2000c2e1d00 */
[----:B------:R-:W-:Y:S02]  /*1f30*/  SEL R10, R23, RZ, P6 ;  /* 0x000000ff170a7207 */ /* 0x000fe40003000000 */
[----:B------:R-:W-:-:S03]  /*1f40*/  CS2R R28, SRZ ;  /* 0x00000000001c7805 */ /* 0x000fc6000001ff00 */
[----:B------:R-:W-:Y:S01]  /*1f50*/  FADD R6, R19, -R10 ;  /* 0x8000000a13067221 */ /* 0x000fe20000000000 */
[----:B------:R-:W-:Y:S02]  /*1f60*/  SEL R10, R31, RZ, P6 ;  /* 0x000000ff1f0a7207 */ /* 0x000fe40003000000 */
[----:B------:R-:W-:-:S06]  /*1f70*/  CS2R R30, SRZ ;  /* 0x00000000001e7805 */ /* 0x000fcc000001ff00 */
[----:B------:R-:W3:Y:S01]  /*1f80*/  @P6 LDG.E.EL.128 R28, desc[UR6][R54.64] ;  /* 0x00000006361c6981 */ /* 0x000ee2000c2e1d00 */
[----:B------:R-:W-:Y:S01]  /*1f90*/  SEL R27, R27, RZ, P6 ;  /* 0x000000ff1b1b7207 */ /* 0x000fe20003000000 */
[----:B------:R-:W-:Y:S01]  /*1fa0*/  FMUL R6, R7, R6 ;  /* 0x0000000607067220 */ /* 0x000fe20000400000 */
[----:B------:R-:W-:Y:S02]  /*1fb0*/  CS2R R20, SRZ ;  /* 0x0000000000147805 */ /* 0x000fe4000001ff00 */
[----:B------:R-:W-:Y:S01]  /*1fc0*/  CS2R R22, SRZ ;  /* 0x0000000000167805 */ /* 0x000fe2000001ff00 */
[----:B------:R-:W-:-:S04]  /*1fd0*/  IMAD.WIDE R52, R42, 0x4, R52 ;  /* 0x000000042a347825 */ /* 0x000fc800078e0234 */
[----:B------:R-:W-:Y:S01]  /*1fe0*/  FFMA R6, R27, R6, R10 ;  /* 0x000000061b067223 */ /* 0x000fe2000000000a */
[----:B------:R-:W-:Y:S02]  /*1ff0*/  CS2R R24, SRZ ;  /* 0x0000000000187805 */ /* 0x000fe4000001ff00 */
[----:B------:R-:W-:Y:S01]  /*2000*/  CS2R R26, SRZ ;  /* 0x00000000001a7805 */ /* 0x000fe2000001ff00 */
[C---:B------:R-:W-:Y:S01]  /*2010*/  IMAD.WIDE R50, R42.reuse, 0x4, R50 ;  /* 0x000000042a327825 */ /* 0x040fe200078e0232 */
[----:B------:R-:W-:Y:S01]  /*2020*/  CS2R R18, SRZ ;  /* 0x0000000000127805 */ /* 0x000fe2000001ff00 */
[----:B------:R-:W4:Y:S02]  /*2030*/  @P6 LDG.E.EL.128 R20, desc[UR6][R52.64] ;  /* 0x0000000634146981 */ /* 0x000f24000c2e1d00 */
[----:B------:R-:W-:Y:S02]  /*2040*/  IMAD.WIDE R46, R42, 0x4, R46 ;  /* 0x000000042a2e7825 */ /* 0x000fe400078e022e */
[----:B------:R-:W5:Y:S01]  /*2050*/  @P6 LDG.E.EL.128 R24, desc[UR6][R50.64] ;  /* 0x0000000632186981 */ /* 0x000f62000c2e1d00 */
[----:B------:R-:W-:-:S04]  /*2060*/  FSETP.GEU.AND P1, PT, R6, RZ, PT ;  /* 0x000000ff0600720b */ /* 0x000fc80003f2e000 */
[----:B------:R-:W-:Y:S01]  /*2070*/  @!P3 FSEL R3, R6, RZ, P1 ;  /* 0x000000ff0603b208 */ /* 0x000fe20000800000 */
[C---:B------:R-:W-:Y:S01]  /*2080*/  IMAD.WIDE R32, R42.reuse, 0x4, R32 ;  /* 0x000000042a207825 */ /* 0x040fe200078e0220 */
[----:B------:R-:W-:Y:S02]  /*2090*/  CS2R R80, SRZ ;  /* 0x0000000000507805 */ /* 0x000fe4000001ff00 */
[----:B------:R-:W-:Y:S01]  /*20a0*/  CS2R R82, SRZ ;  /* 0x0000000000527805 */ /* 0x000fe2000001ff00 */
[----:B------:R-:W-:-:S05]  /*20b0*/  IMAD.WIDE R44, R42, 0x4, R44 ;  /* 0x000000042a2c7825 */ /* 0x000fca00078e022c */
[----:B------:R-:W5:Y:S01]  /*20c0*/  @P6 LDG.E.EL.128 R80, desc[UR6][R44.64] ;  /* 0x000000062c506981 */ /* 0x000f62000c2e1d00 */
[----:B--2---:R-:W-:-:S04]  /*20d0*/  FADD R16, R15, 9.9999997473787516356e-06 ;  /* 0x3727c5ac0f107421 */ /* 0x004fc80000000000 */
[----:B------:R0:W-:Y:S02]  /*20e0*/  MUFU.SQRT R10, R16 ;  /* 0x00000010000a7308 */ /* 0x0001e40000002000 */
[----:B0-----:R-:W-:-:S06]  /*20f0*/  CS2R R16, SRZ ;  /* 0x0000000000107805 */ /* 0x001fcc000001ff00 */
[----:B------:R0:W2:Y:S01]  /*2100*/  @P6 LDG.E.EL.128 R16, desc[UR6][R46.64] ;  /* 0x000000062e106981 */ /* 0x0000a2000c2e1d00 */
[----:B------:R-:W-:Y:S01]  /*2110*/  FADD R14, R14, 9.9999997473787516356e-06 ;  /* 0x3727c5ac0e0e7421 */ /* 0x000fe20000000000 */
[----:B---3--:R-:W-:Y:S02]  /*2120*/  SEL R78, R29, RZ, P6 ;  /* 0x000000ff1d4e7207 */ /* 0x008fe40003000000 */
[----:B------:R-:W-:Y:S01]  /*2130*/  SEL R79, R30, RZ, P6 ;  /* 0x000000ff1e4f7207 */ /* 0x000fe20003000000 */
[----:B------:R1:W3:Y:S01]  /*2140*/  MUFU.SQRT R6, R14 ;  /* 0x0000000e00067308 */ /* 0x0002e20000002000 */
[----:B0-----:R-:W-:Y:S02]  /*2150*/  SEL R47, R28, RZ, P6 ;  /* 0x000000ff1c2f7207 */ /* 0x001fe40003000000 */
[----:B------:R-:W-:Y:S02]  /*2160*/  CS2R R28, SRZ ;  /* 0x00000000001c7805 */ /* 0x000fe4000001ff00 */
[----:B-1----:R-:W-:-:S02]  /*2170*/  SEL R14, R31, RZ, P6 ;  /* 0x000000ff1f0e7207 */ /* 0x002fc40003000000 */
[----:B------:R-:W-:-:S06]  /*2180*/  CS2R R30, SRZ ;  /* 0x00000000001e7805 */ /* 0x000fcc000001ff00 */
[----:B------:R0:W3:Y:S01]  /*2190*/  @P4 LDG.E.EL.128 R28, desc[UR6][R32.64+-0x700] ;  /* 0xfff90006201c4981 */ /* 0x0000e2000c2e1d00 */
[----:B----4-:R-:W-:Y:S02]  /*21a0*/  SEL R54, R21, RZ, P6 ;  /* 0x000000ff15367207 */ /* 0x010fe40003000000 */
[----:B------:R-:W-:Y:S02]  /*21b0*/  IADD3 R21, R42, -0x80, R48 ;  /* 0xffffff802a157810 */ /* 0x000fe40007ffe030 */
[----:B-----5:R-:W-:Y:S02]  /*21c0*/  SEL R24, R24, RZ, P6 ;  /* 0x000000ff18187207 */ /* 0x020fe40003000000 */
[----:B------:R-:W-:Y:S02]  /*21d0*/  SEL R25, R25, RZ, P6 ;  /* 0x000000ff19197207 */ /* 0x000fe40003000000 */
[----:B------:R-:W-:Y:S01]  /*21e0*/  SEL R55, R20, RZ, P6 ;  /* 0x000000ff14377207 */ /* 0x000fe20003000000 */
[----:B------:R-:W-:-:S04]  /*21f0*/  IMAD.WIDE R20, R21, 0x4, R34 ;  /* 0x0000000415147825 */ /* 0x000fc800078e0222 */
[----:B------:R-:W-:Y:S01]  /*2200*/  FADD R24, R24, 9.9999997473787516356e-06 ;  /* 0x3727c5ac18187421 */ /* 0x000fe20000000000 */
[----:B------:R-:W-:Y:S01]  /*2210*/  FADD R25, R25, 9.9999997473787516356e-06 ;  /* 0x3727c5ac19197421 */ /* 0x000fe20000000000 */
[----:B------:R-:W-:Y:S02]  /*2220*/  SEL R52, R23, RZ, P6 ;  /* 0x000000ff17347207 */ /* 0x000fe40003000000 */
[----:B------:R-:W-:Y:S01]  /*2230*/  SEL R53, R22, RZ, P6 ;  /* 0x000000ff16357207 */ /* 0x000fe20003000000 */
[----:B------:R-:W1:Y:S01]  /*2240*/  MUFU.SQRT R51, R24 ;  /* 0x0000001800337308 */ /* 0x000e620000002000 */
[----:B------:R-:W-:Y:S02]  /*2250*/  CS2R R22, SRZ ;  /* 0x0000000000167805 */ /* 0x000fe4000001ff00 */
[----:B0-----:R-:W-:-:S05]  /*2260*/  CS2R R32, SRZ ;  /* 0x0000000000207805 */ /* 0x001fca000001ff00 */
[----:B------:R0:W4:Y:S01]  /*2270*/  MUFU.SQRT R50, R25 ;  /* 0x0000001900327308 */ /* 0x0001220000002000 */
[----:B------:R-:W-:Y:S01]  /*2280*/  CS2R R34, SRZ ;  /* 0x0000000000227805 */ /* 0x000fe2000001ff00 */
[----:B0-----:R-:W-:Y:S01]  /*2290*/  IMAD.WIDE R24, R42, 0x4, R66 ;  /* 0x000000042a187825 */ /* 0x001fe200078e0242 */
[----:B------:R-:W-:Y:S02]  /*22a0*/  SEL R26, R26, RZ, P6 ;  /* 0x000000ff1a1a7207 */ /* 0x000fe40003000000 */
[----:B------:R-:W-:-:S03]  /*22b0*/  SEL R27, R27, RZ, P6 ;  /* 0x000000ff1b1b7207 */ /* 0x000fc60003000000 */
[----:B------:R-:W-:Y:S02]  /*22c0*/  FADD R26, R26, 9.9999997473787516356e-06 ;  /* 0x3727c5ac1a1a7421 */ /* 0x000fe40000000000 */
[----:B------:R-:W-:Y:S02]  /*22d0*/  FADD R27, R27, 9.9999997473787516356e-06 ;  /* 0x3727c5ac1b1b7421 */ /* 0x000fe40000000000 */
[----:B------:R-:W0:Y:S08]  /*22e0*/  MUFU.SQRT R49, R26 ;  /* 0x0000001a00317308 */ /* 0x000e300000002000 */
[----:B------:R5:W0:Y:S02]  /*22f0*/  MUFU.SQRT R11, R27 ;  /* 0x0000001b000b7308 */ /* 0x000a240000002000 */
[----:B-----5:R-:W-:-:S02]  /*2300*/  CS2R R26, SRZ ;  /* 0x00000000001a7805 */ /* 0x020fc4000001ff00 */
[----:B--2---:R-:W-:Y:S02]  /*2310*/  SEL R46, R16, RZ, P6 ;  /* 0x000000ff102e7207 */ /* 0x004fe40003000000 */
[----:B------:R-:W-:Y:S02]  /*2320*/  SEL R88, R17, RZ, P6 ;  /* 0x000000ff11587207 */ /* 0x000fe40003000000 */
[----:B------:R-:W-:Y:S02]  /*2330*/  CS2R R16, SRZ ;  /* 0x0000000000107805 */ /* 0x000fe4000001ff00 */
[----:B------:R-:W-:Y:S02]  /*2340*/  SEL R87, R18, RZ, P6 ;  /* 0x000000ff12577207 */ /* 0x000fe40003000000 */
[----:B------:R-:W-:Y:S02]  /*2350*/  SEL R86, R19, RZ, P6 ;  /* 0x000000ff13567207 */ /* 0x000fe40003000000 */
[----:B------:R-:W-:-:S06]  /*2360*/  CS2R R18, SRZ ;  /* 0x0000000000127805 */ /* 0x000fcc000001ff00 */
[----:B------:R2:W5:Y:S02]  /*2370*/  @P5 LDG.E.EL.128 R16, desc[UR6][R20.64] ;  /* 0x0000000614105981 */ /* 0x000564000c2e1d00 */
[----:B--2---:R-:W-:-:S06]  /*2380*/  CS2R R20, SRZ ;  /* 0x0000000000147805 */ /* 0x004fcc000001ff00 */
[----:B------:R2:W5:Y:S02]  /*2390*/  @P5 LDG.E.EL.128 R20, desc[UR6][R24.64+-0x200] ;  /* 0xfffe000618145981 */ /* 0x000564000c2e1d00 */
[----:B--2---:R-:W-:-:S05]  /*23a0*/  IMAD.WIDE R24, R42, 0x4, R70 ;  /* 0x000000042a187825 */ /* 0x004fca00078e0246 */
[----:B------:R2:W5:Y:S01]  /*23b0*/  @P5 LDG.E.EL.128 R32, desc[UR6][R24.64+-0x200] ;  /* 0xfffe000618205981 */ /* 0x000562000c2e1d00 */
[----:B---3--:R-:W-:Y:S02]  /*23c0*/  SEL R28, R28, RZ, P4 ;  /* 0x000000ff1c1c7207 */ /* 0x008fe40002000000 */
[----:B------:R-:W-:-:S03]  /*23d0*/  SEL R29, R29, RZ, P4 ;  /* 0x000000ff1d1d7207 */ /* 0x000fc60002000000 */
[----:B------:R-:W-:Y:S02]  /*23e0*/  FADD R28, R28, 9.9999997473787516356e-06 ;  /* 0x3727c5ac1c1c7421 */ /* 0x000fe40000000000 */
[----:B------:R-:W-:Y:S02]  /*23f0*/  FADD R29, R29, 9.9999997473787516356e-06 ;  /* 0x3727c5ac1d1d7421 */ /* 0x000fe40000000000 */
[----:B------:R-:W3:Y:S01]  /*2400*/  MUFU.SQRT R56, R28 ;  /* 0x0000001c00387308 */ /* 0x000ee20000002000 */
[----:B--2---:R-:W-:-:S07]  /*2410*/  CS2R R24, SRZ ;  /* 0x0000000000187805 */ /* 0x004fce000001ff00 */
[----:B------:R2:W0:Y:S02]  /*2420*/  MUFU.SQRT R58, R29 ;  /* 0x0000001d003a7308 */ /* 0x0004240000002000 */
[----:B--2---:R-:W-:-:S05]  /*2430*/  IMAD.WIDE R28, R42, 0x4, R72 ;  /* 0x000000042a1c7825 */ /* 0x004fca00078e0248 */
[----:B------:R2:W5:Y:S01]  /*2440*/  @P0 LDG.E.EL.128 R24, desc[UR6][R28.64+-0x600] ;  /* 0xfffa00061c180981 */ /* 0x000562000c2e1d00 */
[----:B------:R-:W-:Y:S01]  /*2450*/  FSETP.GT.AND P1, PT, R6, 8.50705917302346158658e+37, PT ;  /* 0x7e8000000600780b */ /* 0x000fe20003f24000 */
[----:B------:R-:W-:Y:S01]  /*2460*/  IMAD.MOV.U32 R91, RZ, RZ, 0x3e800000 ;  /* 0x3e800000ff5b7424 */ /* 0x000fe200078e00ff */
[----:B------:R-:W-:Y:S02]  /*2470*/  P2R R38, PR, RZ, 0x8 ;  /* 0x00000008ff267803 */ /* 0x000fe40000000000 */
[----:B------:R-:W-:Y:S02]  /*2480*/  FSETP.GT.AND P3, PT, R10, 8.50705917302346158658e+37, PT ;  /* 0x7e8000000a00780b */ /* 0x000fe40003f64000 */
[----:B------:R-:W-:Y:S02]  /*2490*/  FSETP.GEU.AND P2, PT, R6, 1.175494350822287508e-38, PT ;  /* 0x008000000600780b */ /* 0x000fe40003f4e000 */
[----:B------:R-:W-:Y:S02]  /*24a0*/  FSEL R7, R91, 1, P1 ;  /* 0x3f8000005b077808 */ /* 0x000fe40000800000 */
[----:B------:R-:W-:-:S03]  /*24b0*/  SEL R75, R80, RZ, P6 ;  /* 0x000000ff504b7207 */ /* 0x000fc60003000000 */
[----:B------:R-:W-:Y:S01]  /*24c0*/  @P1 FMUL R6, R6, 0.25 ;  /* 0x3e80000006061820 */ /* 0x000fe20000400000 */
[----:B------:R-:W-:Y:S02]  /*24d0*/  FSETP.GEU.AND P1, PT, R10, 1.175494350822287508e-38, PT ;  /* 0x008000000a00780b */ /* 0x000fe40003f2e000 */
[----:B------:R-:W-:Y:S02]  /*24e0*/  SEL R85, R81, RZ, P6 ;  /* 0x000000ff51557207 */ /* 0x000fe40003000000 */
[----:B------:R-:W-:Y:S02]  /*24f0*/  SEL R84, R82, RZ, P6 ;  /* 0x000000ff52547207 */ /* 0x000fe40003000000 */
[----:B------:R-:W-:Y:S01]  /*2500*/  SEL R83, R83, RZ, P6 ;  /* 0x000000ff53537207 */ /* 0x000fe20003000000 */
[----:B------:R-:W-:Y:S01]  /*2510*/  @P3 FMUL R10, R10, 0.25 ;  /* 0x3e8000000a0a3820 */ /* 0x000fe20000400000 */
[----:B-1----:R-:W-:Y:S02]  /*2520*/  FSETP.GT.AND P6, PT, R51, 8.50705917302346158658e+37, PT ;  /* 0x7e8000003300780b */ /* 0x002fe40003fc4000 */
[----:B------:R-:W-:-:S02]  /*2530*/  FSEL R15, R91, 1, P3 ;  /* 0x3f8000005b0f7808 */ /* 0x000fc40001800000 */
[----:B------:R-:W-:Y:S01]  /*2540*/  SEL R30, R30, RZ, P4 ;  /* 0x000000ff1e1e7207 */ /* 0x000fe20002000000 */
[----:B------:R-:W-:Y:S01]  /*2550*/  @!P1 FMUL R10, R10, 16777216 ;  /* 0x4b8000000a0a9820 */ /* 0x000fe20000400000 */
[----:B------:R-:W-:Y:S01]  /*2560*/  SEL R31, R31, RZ, P4 ;  /* 0x000000ff1f1f7207 */ /* 0x000fe20002000000 */
[----:B------:R-:W-:Y:S01]  /*2570*/  @!P1 FMUL R15, R15, 16777216 ;  /* 0x4b8000000f0f9820 */ /* 0x000fe20000400000 */
[----:B------:R-:W-:Y:S02]  /*2580*/  FSETP.GEU.AND P1, PT, R51, 1.175494350822287508e-38, PT ;  /* 0x008000003300780b */ /* 0x000fe40003f2e000 */
[----:B--2---:R-:W-:Y:S01]  /*2590*/  P2R R28, PR, RZ, 0x10 ;  /* 0x00000010ff1c7803 */ /* 0x004fe20000000000 */
[----:B------:R-:W-:Y:S01]  /*25a0*/  FADD R79, R79, -R53 ;  /* 0x800000354f4f7221 */ /* 0x000fe20000000000 */
[----:B------:R-:W-:Y:S01]  /*25b0*/  FSEL R45, R37, 1, P6 ;  /* 0x3f800000252d7808 */ /* 0x000fe20003000000 */
[----:B------:R-:W-:Y:S01]  /*25c0*/  @P6 FMUL R51, R51, 0.25 ;  /* 0x3e80000033336820 */ /* 0x000fe20000400000 */
[----:B----4-:R-:W-:Y:S01]  /*25d0*/  FSETP.GT.AND P6, PT, R50, 8.50705917302346158658e+37, PT ;  /* 0x7e8000003200780b */ /* 0x010fe20003fc4000 */
[----:B------:R-:W-:Y:S01]  /*25e0*/  @!P2 FMUL R6, R6, 16777216 ;  /* 0x4b8000000606a820 */ /* 0x000fe20000400000 */
[----:B------:R-:W-:Y:S01]  /*25f0*/  P2R R62, PR, RZ, 0x2 ;  /* 0x00000002ff3e7803 */ /* 0x000fe20000000000 */
[----:B------:R-:W-:Y:S01]  /*2600*/  @!P2 FMUL R7, R7, 16777216 ;  /* 0x4b8000000707a820 */ /* 0x000fe20000400000 */
[----:B------:R-:W-:Y:S01]  /*2610*/  FSETP.GEU.AND P1, PT, R50, 1.175494350822287508e-38, PT ;  /* 0x008000003200780b */ /* 0x000fe20003f2e000 */
[----:B------:R-:W-:Y:S01]  /*2620*/  FADD R78, R78, -R54 ;  /* 0x800000364e4e7221 */ /* 0x000fe20000000000 */
[----:B------:R-:W-:Y:S01]  /*2630*/  FSEL R61, R37, 1, P6 ;  /* 0x3f800000253d7808 */ /* 0x000fe20003000000 */
[----:B------:R-:W-:Y:S01]  /*2640*/  FADD R47, R47, -R55 ;  /* 0x800000372f2f7221 */ /* 0x000fe20000000000 */
[----:B------:R-:W1:Y:S05]  /*2650*/  LDC.64 R80, c[0x0][0x270] ;  /* 0x00009c00ff507b82 */ /* 0x000e6a0000000a00 */
[----:B------:R-:W-:Y:S01]  /*2660*/  @P6 FMUL R50, R50, 0.25 ;  /* 0x3e80000032326820 */ /* 0x000fe20000400000 */
[----:B0-----:R-:W-:-:S02]  /*2670*/  FSETP.GT.AND P6, PT, R49, 8.50705917302346158658e+37, PT ;  /* 0x7e8000003100780b */ /* 0x001fc40003fc4000 */
[----:B------:R-:W-:Y:S02]  /*2680*/  P2R R63, PR, RZ, 0x2 ;  /* 0x00000002ff3f7803 */ /* 0x000fe40000000000 */
[----:B------:R-:W-:Y:S02]  /*2690*/  FSETP.GEU.AND P1, PT, R49, 1.175494350822287508e-38, PT ;  /* 0x008000003100780b */ /* 0x000fe40003f2e000 */
[----:B------:R-:W-:-:S07]  /*26a0*/  FSEL R60, R37, 1, P6 ;  /* 0x3f800000253c7808 */ /* 0x000fce0003000000 */
[----:B------:R-:W-:Y:S01]  /*26b0*/  @P6 FMUL R49, R49, 0.25 ;  /* 0x3e80000031316820 */ /* 0x000fe20000400000 */
[C---:B------:R-:W-:Y:S02]  /*26c0*/  FSETP.GT.AND P6, PT, R11.reuse, 8.50705917302346158658e+37, PT ;  /* 0x7e8000000b00780b */ /* 0x040fe40003fc4000 */
[----:B------:R-:W-:Y:S02]  /*26d0*/  P2R R64, PR, RZ, 0x2 ;  /* 0x00000002ff407803 */ /* 0x000fe40000000000 */
[----:B------:R-:W-:Y:S02]  /*26e0*/  FSETP.GEU.AND P1, PT, R11, 1.175494350822287508e-38, PT ;  /* 0x008000000b00780b */ /* 0x000fe40003f2e000 */
[----:B------:R-:W-:-:S07]  /*26f0*/  FSEL R8, R37, 1, P6 ;  /* 0x3f80000025087808 */ /* 0x000fce0003000000 */
[----:B------:R-:W-:Y:S01]  /*2700*/  @P6 FMUL R11, R11, 0.25 ;  /* 0x3e8000000b0b6820 */ /* 0x000fe20000400000 */
[----:B---3--:R-:W-:Y:S01]  /*2710*/  FSETP.GT.AND P6, PT, R56, 8.50705917302346158658e+37, PT ;  /* 0x7e8000003800780b */ /* 0x008fe20003fc4000 */
[----:B------:R-:W-:Y:S01]  /*2720*/  FADD R30, R30, 9.9999997473787516356e-06 ;  /* 0x3727c5ac1e1e7421 */ /* 0x000fe20000000000 */
[----:B------:R-:W-:Y:S02]  /*2730*/  P2R R65, PR, RZ, 0x2 ;  /* 0x00000002ff417803 */ /* 0x000fe40000000000 */
[----:B------:R-:W-:Y:S01]  /*2740*/  FSETP.GEU.AND P1, PT, R56, 1.175494350822287508e-38, PT ;  /* 0x008000003800780b */ /* 0x000fe20003f2e000 */
[----:B------:R-:W0:Y:S01]  /*2750*/  MUFU.SQRT R57, R30 ;  /* 0x0000001e00397308 */ /* 0x000e220000002000 */
[----:B------:R-:W-:Y:S01]  /*2760*/  FSEL R41, R37, 1, P6 ;  /* 0x3f80000025297808 */ /* 0x000fe20003000000 */
[----:B------:R-:W-:-:S06]  /*2770*/  FADD R31, R31, 9.9999997473787516356e-06 ;  /* 0x3727c5ac1f1f7421 */ /* 0x000fcc0000000000 */
[----:B------:R-:W-:Y:S01]  /*2780*/  @P6 FMUL R56, R56, 0.25 ;  /* 0x3e80000038386820 */ /* 0x000fe20000400000 */
[C---:B------:R-:W-:Y:S01]  /*2790*/  FSETP.GT.AND P6, PT, R58.reuse, 8.50705917302346158658e+37, PT ;  /* 0x7e8000003a00780b */ /* 0x040fe20003fc4000 */
[----:B------:R-:W2:Y:S01]  /*27a0*/  MUFU.SQRT R59, R31 ;  /* 0x0000001f003b7308 */ /* 0x000ea20000002000 */
[----:B------:R-:W-:Y:S02]  /*27b0*/  P2R R68, PR, RZ, 0x2 ;  /* 0x00000002ff447803 */ /* 0x000fe40000000000 */
[----:B------:R-:W-:Y:S02]  /*27c0*/  FSETP.GEU.AND P1, PT, R58, 1.175494350822287508e-38, PT ;  /* 0x008000003a00780b */ /* 0x000fe40003f2e000 */
[----:B------:R-:W-:Y:S02]  /*27d0*/  FSEL R43, R37, 1, P6 ;  /* 0x3f800000252b7808 */ /* 0x000fe40003000000 */
[----:B------:R-:W-:-:S05]  /*27e0*/  P2R R69, PR, RZ, 0x2 ;  /* 0x00000002ff457803 */ /* 0x000fca0000000000 */
[----:B------:R-:W-:Y:S01]  /*27f0*/  @P6 FMUL R58, R58, 0.25 ;  /* 0x3e8000003a3a6820 */ /* 0x000fe20000400000 */
[C---:B0-----:R-:W-:Y:S02]  /*2800*/  FSETP.GT.AND P6, PT, R57.reuse, 8.50705917302346158658e+37, PT ;  /* 0x7e8000003900780b */ /* 0x041fe40003fc4000 */
[----:B------:R-:W-:-:S04]  /*2810*/  FSETP.GEU.AND P1, PT, R57, 1.175494350822287508e-38, PT ;  /* 0x008000003900780b */ /* 0x000fc80003f2e000 */
[----:B------:R-:W-:Y:S02]  /*2820*/  P2R R30, PR, RZ, 0x2 ;  /* 0x00000002ff1e7803 */ /* 0x000fe40000000000 */
[----:B--2---:R-:W-:Y:S02]  /*2830*/  FSETP.GEU.AND P1, PT, R59, 1.175494350822287508e-38, PT ;  /* 0x008000003b00780b */ /* 0x004fe40003f2e000 */
[----:B------:R-:W-:Y:S02]  /*2840*/  FSEL R44, R37, 1, P6 ;  /* 0x3f800000252c7808 */ /* 0x000fe40003000000 */
[----:B------:R-:W-:Y:S01]  /*2850*/  P2R R72, PR, RZ, 0x2 ;  /* 0x00000002ff487803 */ /* 0x000fe20000000000 */
[----:B------:R-:W-:Y:S01]  /*2860*/  @P6 FMUL R57, R57, 0.25 ;  /* 0x3e80000039396820 */ /* 0x000fe20000400000 */
[----:B------:R-:W-:Y:S01]  /*2870*/  FSETP.GT.AND P6, PT, R59, 8.50705917302346158658e+37, PT ;  /* 0x7e8000003b00780b */ /* 0x000fe20003fc4000 */
[----:B------:R-:W-:-:S03]  /*2880*/  FADD R82, R14, -R52 ;  /* 0x800000340e527221 */ /* 0x000fc60000000000 */
[----:B------:R-:W-:-:S09]  /*2890*/  FSEL R48, R37, 1, P6 ;  /* 0x3f80000025307808 */ /* 0x000fd20003000000 */
[----:B------:R-:W-:Y:S01]  /*28a0*/  @P6 FMUL R59, R59, 0.25 ;  /* 0x3e8000003b3b6820 */ /* 0x000fe20000400000 */
[----:B-----5:R-:W-:Y:S02]  /*28b0*/  SEL R34, R34, RZ, P5 ;  /* 0x000000ff22227207 */ /* 0x020fe40002800000 */
[----:B------:R-:W-:-:S03]  /*28c0*/  SEL R35, R35, RZ, P5 ;  /* 0x000000ff23237207 */ /* 0x000fc60002800000 */
[----:B------:R-:W-:Y:S01]  /*28d0*/  FADD R34, R34, 9.9999997473787516356e-06 ;  /* 0x3727c5ac22227421 */ /* 0x000fe20000000000 */
[----:B------:R-:W-:Y:S01]  /*28e0*/  SEL R32, R32, RZ, P5 ;  /* 0x000000ff20207207 */ /* 0x000fe20002800000 */
[----:B------:R-:W-:Y:S02]  /*28f0*/  FADD R35, R35, 9.9999997473787516356e-06 ;  /* 0x3727c5ac23237421 */ /* 0x000fe40000000000 */
[----:B------:R-:W0:Y:S01]  /*2900*/  MUFU.SQRT R29, R34 ;  /* 0x00000022001d7308 */ /* 0x000e220000002000 */
[----:B------:R-:W-:Y:S01]  /*2910*/  SEL R33, R33, RZ, P5 ;  /* 0x000000ff21217207 */ /* 0x000fe20002800000 */
[----:B------:R-:W-:-:S06]  /*2920*/  FADD R32, R32, 9.9999997473787516356e-06 ;  /* 0x3727c5ac20207421 */ /* 0x000fcc0000000000 */
[----:B------:R-:W2:Y:S01]  /*2930*/  MUFU.SQRT R34, R35 ;  /* 0x0000002300227308 */ /* 0x000ea20000002000 */
[----:B------:R-:W-:-:S07]  /*2940*/  FADD R33, R33, 9.9999997473787516356e-06 ;  /* 0x3727c5ac21217421 */ /* 0x000fce0000000000 */
[----:B------:R-:W3:Y:S01]  /*2950*/  MUFU.SQRT R35, R32 ;  /* 0x0000002000237308 */ /* 0x000ee20000002000 */
[----:B0-----:R-:W-:-:S07]  /*2960*/  FSETP.GEU.AND P1, PT, R29, 1.175494350822287508e-38, PT ;  /* 0x008000001d00780b */ /* 0x001fce0003f2e000 */
[----:B------:R-:W0:Y:S01]  /*2970*/  MUFU.SQRT R67, R33 ;  /* 0x0000002100437308 */ /* 0x000e220000002000 */
[----:B------:R-:W-:Y:S02]  /*2980*/  P2R R71, PR, RZ, 0x2 ;  /* 0x00000002ff477803 */ /* 0x000fe40000000000 */
[----:B--2---:R-:W-:-:S04]  /*2990*/  FSETP.GEU.AND P1, PT, R34, 1.175494350822287508e-38, PT ;  /* 0x008000002200780b */ /* 0x004fc80003f2e000 */
[----:B------:R-:W-:Y:S02]  /*29a0*/  P2R R70, PR, RZ, 0x2 ;  /* 0x00000002ff467803 */ /* 0x000fe40000000000 */
[----:B---3--:R-:W-:Y:S02]  /*29b0*/  FSETP.GEU.AND P1, PT, R35, 1.175494350822287508e-38, PT ;  /* 0x008000002300780b */ /* 0x008fe40003f2e000 */
[----:B------:R-:W-:Y:S02]  /*29c0*/  FSETP.GT.AND P6, PT, R29, 8.50705917302346158658e+37, PT ;  /* 0x7e8000001d00780b */ /* 0x000fe40003fc4000 */
[----:B------:R-:W-:Y:S02]  /*29d0*/  P2R R32, PR, RZ, 0x2 ;  /* 0x00000002ff207803 */ /* 0x000fe40000000000 */
[----:B0-----:R-:W-:-:S04]  /*29e0*/  FSETP.GEU.AND P4, PT, R67, 1.175494350822287508e-38, PT ;  /* 0x008000004300780b */ /* 0x001fc80003f8e000 */
[----:B------:R-:W-:Y:S02]  /*29f0*/  P2R R52, PR, RZ, 0x10 ;  /* 0x00000010ff347803 */ /* 0x000fe40000000000 */
[----:B------:R-:W-:-:S04]  /*2a00*/  ISETP.NE.AND P4, PT, R32, RZ, PT ;  /* 0x000000ff2000720c */ /* 0x000fc80003f85270 */
[----:B------:R-:W-:Y:S02]  /*2a10*/  P2R R53, PR, RZ, 0x10 ;  /* 0x00000010ff357803 */ /* 0x000fe40000000000 */
[----:B------:R-:W-:Y:S01]  /*2a20*/  ISETP.NE.AND P4, PT, R70, RZ, PT ;  /* 0x000000ff4600720c */ /* 0x000fe20003f85270 */
[----:B------:R-:W-:Y:S01]  /*2a30*/  @P6 FMUL R29, R29, 0.25 ;  /* 0x3e8000001d1d6820 */ /* 0x000fe20000400000 */
[----:B------:R-:W-:Y:S02]  /*2a40*/  FSEL R31, R37, 1, P6 ;  /* 0x3f800000251f7808 */ /* 0x000fe40003000000 */
[----:B------:R-:W-:Y:S02]  /*2a50*/  P2R R70, PR, RZ, 0x10 ;  /* 0x00000010ff467803 */ /* 0x000fe40000000000 */
[----:B------:R-:W-:Y:S02]  /*2a60*/  FSETP.GT.AND P6, PT, R34, 8.50705917302346158658e+37, PT ;  /* 0x7e8000002200780b */ /* 0x000fe40003fc4000 */
[----:B------:R-:W-:-:S04]  /*2a70*/  ISETP.NE.AND P4, PT, R71, RZ, PT ;  /* 0x000000ff4700720c */ /* 0x000fc80003f85270 */
[----:B------:R-:W-:Y:S02]  /*2a80*/  P2R R71, PR, RZ, 0x10 ;  /* 0x00000010ff477803 */ /* 0x000fe40000000000 */
[----:B------:R-:W-:-:S04]  /*2a90*/  ISETP.NE.AND P4, PT, R72, RZ, PT ;  /* 0x000000ff4800720c */ /* 0x000fc80003f85270 */
[----:B------:R-:W-:Y:S02]  /*2aa0*/  P2R R72, PR, RZ, 0x10 ;  /* 0x00000010ff487803 */ /* 0x000fe40000000000 */
[----:B------:R-:W-:Y:S01]  /*2ab0*/  ISETP.NE.AND P4, PT, R30, RZ, PT ;  /* 0x000000ff1e00720c */ /* 0x000fe20003f85270 */
[----:B------:R-:W-:Y:S01]  /*2ac0*/  @P6 FMUL R34, R34, 0.25 ;  /* 0x3e80000022226820 */ /* 0x000fe20000400000 */
[----:B------:R-:W-:Y:S02]  /*2ad0*/  FSEL R14, R37, 1, P6 ;  /* 0x3f800000250e7808 */ /* 0x000fe40003000000 */
[----:B------:R-:W-:Y:S02]  /*2ae0*/  FSETP.GT.AND P6, PT, R35, 8.50705917302346158658e+37, PT ;  /* 0x7e8000002300780b */ /* 0x000fe40003fc4000 */
[----:B------:R-:W-:Y:S02]  /*2af0*/  P2R R73, PR, RZ, 0x10 ;  /* 0x00000010ff497803 */ /* 0x000fe40000000000 */
[----:B------:R-:W-:-:S02]  /*2b00*/  ISETP.NE.AND P4, PT, R69, RZ, PT ;  /* 0x000000ff4500720c */ /* 0x000fc40003f85270 */
[----:B------:R-:W-:Y:S02]  /*2b10*/  SEL R24, R24, RZ, P0 ;  /* 0x000000ff18187207 */ /* 0x000fe40000000000 */
[----:B------:R-:W-:Y:S02]  /*2b20*/  P2R R69, PR, RZ, 0x10 ;  /* 0x00000010ff457803 */ /* 0x000fe40000000000 */
[----:B------:R-:W-:Y:S01]  /*2b30*/  ISETP.NE.AND P4, PT, R68, RZ, PT ;  /* 0x000000ff4400720c */ /* 0x000fe20003f85270 */
[----:B------:R-:W-:-:S03]  /*2b40*/  FADD R24, R24, 9.9999997473787516356e-06 ;  /* 0x3727c5ac18187421 */ /* 0x000fc60000000000 */
[----:B------:R-:W-:Y:S02]  /*2b50*/  P2R R68, PR, RZ, 0x10 ;  /* 0x00000010ff447803 */ /* 0x000fe40000000000 */
[----:B------:R-:W-:Y:S01]  /*2b60*/  ISETP.NE.AND P4, PT, R65, RZ, PT ;  /* 0x000000ff4100720c */ /* 0x000fe20003f85270 */
[----:B------:R-:W-:Y:S01]  /*2b70*/  @P6 FMUL R35, R35, 0.25 ;  /* 0x3e80000023236820 */ /* 0x000fe20000400000 */
[----:B------:R-:W-:Y:S01]  /*2b80*/  FSEL R66, R37, 1, P6 ;  /* 0x3f80000025427808 */ /* 0x000fe20003000000 */
[----:B------:R-:W0:Y:S01]  /*2b90*/  MUFU.SQRT R30, R24 ;  /* 0x00000018001e7308 */ /* 0x000e220000002000 */
[----:B------:R-:W-:Y:S02]  /*2ba0*/  FSETP.GT.AND P6, PT, R67, 8.50705917302346158658e+37, PT ;  /* 0x7e8000004300780b */ /* 0x000fe40003fc4000 */
[----:B------:R-:W-:Y:S02]  /*2bb0*/  P2R R65, PR, RZ, 0x10 ;  /* 0x00000010ff417803 */ /* 0x000fe40000000000 */
[----:B------:R-:W-:-:S02]  /*2bc0*/  ISETP.NE.AND P4, PT, R64, RZ, PT ;  /* 0x000000ff4000720c */ /* 0x000fc40003f85270 */
[----:B------:R-:W-:Y:S02]  /*2bd0*/  SEL R25, R25, RZ, P0 ;  /* 0x000000ff19197207 */ /* 0x000fe40000000000 */
[----:B------:R-:W-:Y:S02]  /*2be0*/  P2R R64, PR, RZ, 0x10 ;  /* 0x00000010ff407803 */ /* 0x000fe40000000000 */
[----:B------:R-:W-:Y:S01]  /*2bf0*/  ISETP.NE.AND P4, PT, R63, RZ, PT ;  /* 0x000000ff3f00720c */ /* 0x000fe20003f85270 */
[----:B------:R-:W-:-:S03]  /*2c00*/  FADD R25, R25, 9.9999997473787516356e-06 ;  /* 0x3727c5ac19197421 */ /* 0x000fc60000000000 */
[----:B------:R-:W-:Y:S01]  /*2c10*/  P2R R63, PR, RZ, 0x10 ;  /* 0x00000010ff3f7803 */ /* 0x000fe20000000000 */
[----:B------:R-:W-:Y:S01]  /*2c20*/  @P6 FMUL R67, R67, 0.25 ;  /* 0x3e80000043436820 */ /* 0x000fe20000400000 */
[----:B------:R-:W-:Y:S01]  /*2c30*/  ISETP.NE.AND P4, PT, R62, RZ, PT ;  /* 0x000000ff3e00720c */ /* 0x000fe20003f85270 */
[----:B------:R-:W2:Y:S01]  /*2c40*/  MUFU.SQRT R33, R25 ;  /* 0x0000001900217308 */ /* 0x000ea20000002000 */
[----:B------:R-:W-:Y:S02]  /*2c50*/  FSEL R62, R37, 1, P6 ;  /* 0x3f800000253e7808 */ /* 0x000fe40003000000 */
[----:B0-----:R-:W-:Y:S02]  /*2c60*/  FSETP.GT.AND P6, PT, R30, 8.50705917302346158658e+37, PT ;  /* 0x7e8000001e00780b */ /* 0x001fe40003fc4000 */
[----:B------:R-:W-:Y:S02]  /*2c70*/  SEL R26, R26, RZ, P0 ;  /* 0x000000ff1a1a7207 */ /* 0x000fe40000000000 */
[----:B------:R-:W-:-:S03]  /*2c80*/  SEL R27, R27, RZ, P0 ;  /* 0x000000ff1b1b7207 */ /* 0x000fc60000000000 */
[----:B------:R-:W-:Y:S02]  /*2c90*/  FADD R26, R26, 9.9999997473787516356e-06 ;  /* 0x3727c5ac1a1a7421 */ /* 0x000fe40000000000 */
[----:B------:R-:W-:Y:S01]  /*2ca0*/  FADD R27, R27, 9.9999997473787516356e-06 ;  /* 0x3727c5ac1b1b7421 */ /* 0x000fe20000000000 */
[C---:B------:R-:W-:Y:S02]  /*2cb0*/  FSETP.GEU.AND P3, PT, R30.reuse, 1.175494350822287508e-38, PT ;  /* 0x008000001e00780b */ /* 0x040fe40003f6e000 */
[----:B------:R-:W-:Y:S01]  /*2cc0*/  FSEL R32, R37, 1, P6 ;  /* 0x3f80000025207808 */ /* 0x000fe20003000000 */
[----:B------:R-:W-:Y:S01]  /*2cd0*/  @P6 FMUL R30, R30, 0.25 ;  /* 0x3e8000001e1e6820 */ /* 0x000fe20000400000 */
[----:B------:R-:W0:Y:S01]  /*2ce0*/  MUFU.SQRT R26, R26 ;  /* 0x0000001a001a7308 */ /* 0x000e220000002000 */
[----:B--2---:R-:W-:-:S07]  /*2cf0*/  FSETP.GT.AND P6, PT, R33, 8.50705917302346158658e+37, PT ;  /* 0x7e8000002100780b */ /* 0x004fce0003fc4000 */
[----:B------:R-:W2:Y:S01]  /*2d00*/  MUFU.SQRT R27, R27 ;  /* 0x0000001b001b7308 */ /* 0x000ea20000002000 */
[----:B------:R-:W-:Y:S02]  /*2d10*/  FSETP.GEU.AND P2, PT, R33, 1.175494350822287508e-38, PT ;  /* 0x008000002100780b */ /* 0x000fe40003f4e000 */
[----:B------:R-:W-:-:S03]  /*2d20*/  FSEL R54, R37, 1, P6 ;  /* 0x3f80000025367808 */ /* 0x000fc60003000000 */
[----:B------:R-:W-:Y:S01]  /*2d30*/  @P6 FMUL R33, R33, 0.25 ;  /* 0x3e80000021216820 */ /* 0x000fe20000400000 */
[C---:B0-----:R-:W-:Y:S02]  /*2d40*/  FSETP.GT.AND P6, PT, R26.reuse, 8.50705917302346158658e+37, PT ;  /* 0x7e8000001a00780b */ /* 0x041fe40003fc4000 */
[----:B------:R-:W-:Y:S02]  /*2d50*/  P2R R74, PR, RZ, 0x10 ;  /* 0x00000010ff4a7803 */ /* 0x000fe40000000000 */
[----:B--2---:R-:W-:Y:S02]  /*2d60*/  FSETP.GT.AND P4, PT, R27, 8.50705917302346158658e+37, PT ;  /* 0x7e8000001b00780b */ /* 0x004fe40003f84000 */
[----:B------:R-:W-:Y:S02]  /*2d70*/  FSETP.GEU.AND P1, PT, R26, 1.175494350822287508e-38, PT ;  /* 0x008000001a00780b */ /* 0x000fe40003f2e000 */
[----:B------:R-:W-:-:S05]  /*2d80*/  FSEL R55, R37, 1, P6 ;  /* 0x3f80000025377808 */ /* 0x000fca0003000000 */
[----:B------:R-:W-:Y:S01]  /*2d90*/  @P6 FMUL R26, R26, 0.25 ;  /* 0x3e8000001a1a6820 */ /* 0x000fe20000400000 */
[----:B------:R-:W-:Y:S02]  /*2da0*/  FSETP.GEU.AND P6, PT, R27, 1.175494350822287508e-38, PT ;  /* 0x008000001b00780b */ /* 0x000fe40003fce000 */
[----:B------:R-:W-:Y:S01]  /*2db0*/  FSEL R37, R37, 1, P4 ;  /* 0x3f80000025257808 */ /* 0x000fe20002000000 */
        /* <DEDUP_REMOVED lines=32> */
[----:B------:R-:W-:Y:S02]  /*2fc0*/  SEL R17, R17, RZ, P5 ;  /* 0x000000ff11117207 */ /* 0x000fe40002800000 */
[----:B------:R-:W-:-:S09]  /*2fd0*/  SEL R21, R21, RZ, P5 ;  /* 0x000000ff15157207 */ /* 0x000fd20002800000 */
[----:B------:R-:W-:Y:S01]  /*2fe0*/  @!P4 FMUL R35, R35, 16777216 ;  /* 0x4b8000002323c820 */ /* 0x000fe20000400000 */
[----:B------:R-:W-:Y:S01]  /*2ff0*/  @!P4 FMUL R66, R66, 16777216 ;  /* 0x4b8000004242c820 */ /* 0x000fe20000400000 */
[----:B------:R-:W-:Y:S01]  /*3000*/  ISETP.NE.AND P4, PT, R52, RZ, PT ;  /* 0x000000ff3400720c */ /* 0x000fe20003f85270 */
[----:B------:R-:W-:Y:S01]  /*3010*/  FADD R76, R17, -R21 ;  /* 0x80000015114c7221 */ /* 0x000fe20000000000 */
[----:B------:R-:W-:Y:S02]  /*3020*/  SEL R18, R18, RZ, P5 ;  /* 0x000000ff12127207 */ /* 0x000fe40002800000 */
[----:B------:R-:W-:Y:S02]  /*3030*/  SEL R17, R22, RZ, P5 ;  /* 0x000000ff16117207 */ /* 0x000fe40002800000 */
[----:B------:R-:W-:-:S03]  /*3040*/  SEL R19, R19, RZ, P5 ;  /* 0x000000ff13137207 */ /* 0x000fc60002800000 */
[----:B------:R-:W-:-:S04]  /*3050*/  FADD R52, R18, -R17 ;  /* 0x8000001112347221 */ /* 0x000fc80000000000 */
[----:B------:R-:W-:Y:S01]  /*3060*/  @!P4 FMUL R67, R67, 16777216 ;  /* 0x4b8000004343c820 */ /* 0x000fe20000400000 */
[----:B------:R-:W-:Y:S01]  /*3070*/  SEL R18, R23, RZ, P5 ;  /* 0x000000ff17127207 */ /* 0x000fe20002800000 */
[----:B------:R-:W0:Y:S04]  /*3080*/  MUFU.RCP R17, R34 ;  /* 0x0000002200117308 */ /* 0x000e280000001000 */
[----:B------:R-:W-:-:S04]  /*3090*/  FADD R53, R19, -R18 ;  /* 0x8000001213357221 */ /* 0x000fc80000000000 */
[----:B------:R-:W2:Y:S08]  /*30a0*/  MUFU.RCP R35, R35 ;  /* 0x0000002300237308 */ /* 0x000eb00000001000 */
[----:B------:R-:W3:Y:S01]  /*30b0*/  MUFU.RCP R67, R67 ;  /* 0x0000004300437308 */ /* 0x000ee20000001000 */
[----:B------:R-:W-:-:S07]  /*30c0*/  SEL R16, R16, RZ, P5 ;  /* 0x000000ff10107207 */ /* 0x000fce0002800000 */
[----:B------:R-:W4:Y:S01]  /*30d0*/  MUFU.RCP R18, R29 ;  /* 0x0000001d00127308 */ /* 0x000f220000001000 */
[----:B------:R-:W-:Y:S01]  /*30e0*/  SEL R20, R20, RZ, P5 ;  /* 0x000000ff14147207 */ /* 0x000fe20002800000 */
[----:B------:R-:W-:Y:S01]  /*30f0*/  @!P4 FMUL R62, R62, 16777216 ;  /* 0x4b8000003e3ec820 */ /* 0x000fe20000400000 */
[----:B------:R-:W-:Y:S02]  /*3100*/  IMAD.IADD R9, R42, 0x1, R9 ;  /* 0x000000012a097824 */ /* 0x000fe400078e0209 */
[----:B0-----:R-:W-:Y:S01]  /*3110*/  FMUL R14, R17, R14 ;  /* 0x0000000e110e7220 */ /* 0x001fe20000400000 */
[----:B--2---:R-:W-:Y:S01]  /*3120*/  FMUL R17, R35, R66 ;  /* 0x0000004223117220 */ /* 0x004fe20000400000 */
[----:B------:R-:W-:Y:S01]  /*3130*/  FADD R16, R16, -R20 ;  /* 0x8000001410107221 */ /* 0x000fe20000000000 */
[----:B---3--:R-:W-:Y:S01]  /*3140*/  FMUL R19, R67, R62 ;  /* 0x0000003e43137220 */ /* 0x008fe20000400000 */
[----:B------:R-:W-:Y:S02]  /*3150*/  VIADD R21, R9, 0xfffffe80 ;  /* 0xfffffe8009157836 */ /* 0x000fe40000000000 */
[----:B------:R-:W-:Y:S01]  /*3160*/  FMUL R53, R14, R53 ;  /* 0x000000350e357220 */ /* 0x000fe20000400000 */
[----:B------:R-:W-:Y:S01]  /*3170*/  FMUL R14, R17, R16 ;  /* 0x00000010110e7220 */ /* 0x000fe20000400000 */
[----:B------:R-:W-:Y:S01]  /*3180*/  FMUL R76, R19, R76 ;  /* 0x0000004c134c7220 */ /* 0x000fe20000400000 */
[----:B------:R-:W-:Y:S01]  /*3190*/  CS2R R16, SRZ ;  /* 0x0000000000107805 */ /* 0x000fe2000001ff00 */
[----:B------:R-:W-:-:S04]  /*31a0*/  IMAD.WIDE R20, R21, 0x4, R92 ;  /* 0x0000000415147825 */ /* 0x000fc800078e025c */
[----:B----4-:R-:W-:Y:S01]  /*31b0*/  FMUL R31, R18, R31 ;  /* 0x0000001f121f7220 */ /* 0x010fe20000400000 */
[----:B------:R-:W-:Y:S02]  /*31c0*/  CS2R R18, SRZ ;  /* 0x0000000000127805 */ /* 0x000fe4000001ff00 */
[----:B------:R-:W-:Y:S01]  /*31d0*/  CS2R R22, SRZ ;  /* 0x0000000000167805 */ /* 0x000fe2000001ff00 */
[----:B-1----:R-:W-:-:S04]  /*31e0*/  IMAD.WIDE R24, R42, 0x4, R80 ;  /* 0x000000042a187825 */ /* 0x002fc800078e0250 */
[----:B------:R-:W-:Y:S01]  /*31f0*/  @!P3 FMUL R30, R30, 16777216 ;  /* 0x4b8000001e1eb820 */ /* 0x000fe20000400000 */
[----:B------:R-:W0:Y:S01]  /*3200*/  LDC.64 R80, c[0x0][0x290] ;  /* 0x0000a400ff507b82 */ /* 0x000e220000000a00 */
[----:B------:R1:W2:Y:S01]  /*3210*/  @P0 LDG.E.EL.128 R16, desc[UR6][R20.64] ;  /* 0x0000000614100981 */ /* 0x0002a2000c2e1d00 */
[----:B------:R-:W-:Y:S01]  /*3220*/  @!P6 FMUL R27, R27, 16777216 ;  /* 0x4b8000001b1be820 */ /* 0x000fe20000400000 */
[----:B------:R-:W-:Y:S01]  /*3230*/  @!P3 FMUL R32, R32, 16777216 ;  /* 0x4b8000002020b820 */ /* 0x000fe20000400000 */
[----:B------:R-:W-:Y:S01]  /*3240*/  @!P6 FMUL R37, R37, 16777216 ;  /* 0x4b8000002525e820 */ /* 0x000fe20000400000 */
[----:B------:R-:W-:Y:S01]  /*3250*/  @!P2 FMUL R33, R33, 16777216 ;  /* 0x4b8000002121a820 */ /* 0x000fe20000400000 */
[----:B------:R-:W-:Y:S01]  /*3260*/  ISETP.NE.AND P4, PT, R28, RZ, PT ;  /* 0x000000ff1c00720c */ /* 0x000fe20003f85270 */
[----:B------:R-:W-:Y:S01]  /*3270*/  @!P2 FMUL R54, R54, 16777216 ;  /* 0x4b8000003636a820 */ /* 0x000fe20000400000 */
[----:B------:R-:W-:Y:S01]  /*3280*/  CS2R R34, SRZ ;  /* 0x0000000000227805 */ /* 0x000fe2000001ff00 */
[----:B------:R-:W-:Y:S01]  /*3290*/  @!P1 FMUL R26, R26, 16777216 ;  /* 0x4b8000001a1a9820 */ /* 0x000fe20000400000 */
[----:B------:R-:W-:Y:S01]  /*32a0*/  @!P1 FMUL R55, R55, 16777216 ;  /* 0x4b80000037379820 */ /* 0x000fe20000400000 */
[----:B-1----:R-:W-:Y:S01]  /*32b0*/  CS2R R20, SRZ ;  /* 0x0000000000147805 */ /* 0x002fe2000001ff00 */
[----:B------:R-:W1:Y:S05]  /*32c0*/  LDC.64 R92, c[0x0][0x2a8] ;  /* 0x0000aa00ff5c7b82 */ /* 0x000e6a0000000a00 */
[----:B------:R3:W4:Y:S01]  /*32d0*/  @P0 LDG.E.EL.128 R20, desc[UR6][R24.64+-0x600] ;  /* 0xfffa000618140981 */ /* 0x000722000c2e1d00 */
[----:B------:R-:W-:Y:S01]  /*32e0*/  MUFU.RCP R33, R33 ;  /* 0x0000002100217308 */ /* 0x000fe20000001000 */
[----:B------:R-:W-:Y:S01]  /*32f0*/  ISETP.NE.AND P3, PT, R38, RZ, PT ;  /* 0x000000ff2600720c */ /* 0x000fe20003f65270 */
[----:B------:R-:W5:Y:S01]  /*3300*/  LDC.64 R66, c[0x0][0x2d0] ;  /* 0x0000b400ff427b82 */ /* 0x000f620000000a00 */
[----:B------:R-:W-:-:S02]  /*3310*/  ISETP.NE.AND P2, PT, R36, RZ, PT ;  /* 0x000000ff2400720c */ /* 0x000fc40003f45270 */
[----:B------:R-:W-:Y:S02]  /*3320*/  ISETP.NE.AND P1, PT, R39, RZ, PT ;  /* 0x000000ff2700720c */ /* 0x000fe40003f25270 */
[----:B------:R-:W-:Y:S01]  /*3330*/  CS2R R38, SRZ ;  /* 0x0000000000267805 */ /* 0x000fe2000001ff00 */
[----:B------:R-:W-:Y:S01]  /*3340*/  FMUL R52, R31, R52 ;  /* 0x000000341f347220 */ /* 0x000fe20000400000 */
[----:B------:R-:W-:Y:S01]  /*3350*/  CS2R R28, SRZ ;  /* 0x00000000001c7805 */ /* 0x000fe2000001ff00 */
[----:B------:R-:W0:Y:S01]  /*3360*/  MUFU.RCP R64, R26 ;  /* 0x0000001a00407308 */ /* 0x000e220000001000 */
[----:B---3--:R-:W-:Y:S01]  /*3370*/  CS2R R24, SRZ ;  /* 0x0000000000187805 */ /* 0x008fe2000001ff00 */
[----:B0-----:R-:W-:Y:S01]  /*3380*/  FMUL R64, R64, R55 ;  /* 0x0000003740407220 */ /* 0x001fe20000400000 */
[----:B--2---:R-:W-:Y:S02]  /*3390*/  SEL R18, R18, RZ, P0 ;  /* 0x000000ff12127207 */ /* 0x004fe40000000000 */
[----:B------:R-:W-:-:S02]  /*33a0*/  SEL R17, R17, RZ, P0 ;  /* 0x000000ff11117207 */ /* 0x000fc40000000000 */
[----:B------:R-:W-:Y:S02]  /*33b0*/  SEL R16, R16, RZ, P0 ;  /* 0x000000ff10107207 */ /* 0x000fe40000000000 */
[----:B----4-:R-:W-:-:S05]  /*33c0*/  SEL R63, R22, RZ, P0 ;  /* 0x000000ff163f7207 */ /* 0x010fca0000000000 */
[----:B------:R-:W-:Y:S01]  /*33d0*/  FADD R63, R18, -R63 ;  /* 0x8000003f123f7221 */ /* 0x000fe20000000000 */
[----:B------:R-:W-:-:S05]  /*33e0*/  SEL R18, R21, RZ, P0 ;  /* 0x000000ff15127207 */ /* 0x000fca0000000000 */
[----:B------:R-:W-:Y:S01]  /*33f0*/  FADD R18, R17, -R18 ;  /* 0x8000001211127221 */ /* 0x000fe20000000000 */
[----:B------:R-:W-:-:S05]  /*3400*/  SEL R17, R20, RZ, P0 ;  /* 0x000000ff14117207 */ /* 0x000fca0000000000 */
[----:B------:R-:W-:Y:S02]  /*3410*/  FADD R68, R16, -R17 ;  /* 0x8000001110447221 */ /* 0x000fe40000000000 */
[----:B------:R-:W0:Y:S01]  /*3420*/  MUFU.RCP R17, R30 ;  /* 0x0000001e00117308 */ /* 0x000e220000001000 */
[----:B------:R-:W-:Y:S02]  /*3430*/  SEL R62, R23, RZ, P0 ;  /* 0x000000ff173e7207 */ /* 0x000fe40000000000 */
[----:B------:R-:W-:-:S05]  /*3440*/  SEL R19, R19, RZ, P0 ;  /* 0x000000ff13137207 */ /* 0x000fca0000000000 */
[----:B------:R-:W2:Y:S01]  /*3450*/  MUFU.RCP R16, R27 ;  /* 0x0000001b00107308 */ /* 0x000ea20000001000 */
[----:B------:R-:W-:Y:S01]  /*3460*/  FADD R62, R19, -R62 ;  /* 0x8000003e133e7221 */ /* 0x000fe20000000000 */
[----:B0-----:R-:W-:Y:S01]  /*3470*/  FMUL R19, R17, R32 ;  /* 0x0000002011137220 */ /* 0x001fe20000400000 */
[----:B------:R-:W-:Y:S02]  /*3480*/  VIADD R17, R9, 0xfffffe40 ;  /* 0xfffffe4009117836 */ /* 0x000fe40000000000 */
[----:B--2---:R-:W-:Y:S02]  /*3490*/  FMUL R65, R16, R37 ;  /* 0x0000002510417220 */ /* 0x004fe40000400000 */
[----:B------:R-:W-:Y:S02]  /*34a0*/  IMAD.WIDE R16, R17, 0x4, R80 ;  /* 0x0000000411107825 */ /* 0x000fe400078e0250 */
[----:B------:R-:W0:Y:S02]  /*34b0*/  LDC.64 R80, c[0x0][0x298] ;  /* 0x0000a600ff507b82 */ /* 0x000e240000000a00 */
[----:B------:R-:W-:Y:S01]  /*34c0*/  FMUL R21, R33, R54 ;  /* 0x0000003621157220 */ /* 0x000fe20000400000 */
[----:B------:R-:W-:-:S06]  /*34d0*/  CS2R R32, SRZ ;  /* 0x0000000000207805 */ /* 0x000fcc000001ff00 */
[----:B------:R0:W2:Y:S02]  /*34e0*/  @P4 LDG.E.EL.128 R32, desc[UR6][R16.64] ;  /* 0x0000000610204981 */ /* 0x0000a4000c2e1d00 */
[----:B0-----:R-:W-:Y:S02]  /*34f0*/  IMAD.WIDE R16, R42, 0x4, R80 ;  /* 0x000000042a107825 */ /* 0x001fe400078e0250 */
[----:B------:R-:W0:Y:S01]  /*3500*/  LDC.64 R80, c[0x0][0x258] ;  /* 0x00009600ff507b82 */ /* 0x000e220000000a00 */
[----:B------:R-:W-:-:S06]  /*3510*/  CS2R R36, SRZ ;  /* 0x0000000000247805 */ /* 0x000fcc000001ff00 */
[----:B------:R0:W3:Y:S02]  /*3520*/  @P4 LDG.E.EL.128 R36, desc[UR6][R16.64+-0x700] ;  /* 0xfff9000610244981 */ /* 0x0000e4000c2e1d00 */
[----:B0-----:R-:W-:Y:S02]  /*3530*/  IMAD.WIDE R16, R42, 0x4, R80 ;  /* 0x000000042a107825 */ /* 0x001fe400078e0250 */
[----:B------:R-:W0:Y:S01]  /*3540*/  LDC.64 R80, c[0x0][0x260] ;  /* 0x00009800ff507b82 */ /* 0x000e220000000a00 */
[----:B------:R-:W-:Y:S02]  /*3550*/  CS2R R30, SRZ ;  /* 0x00000000001e7805 */ /* 0x000fe4000001ff00 */
[----:B------:R-:W-:-:S04]  /*3560*/  CS2R R26, SRZ ;  /* 0x00000000001a7805 */ /* 0x000fc8000001ff00 */
[----:B------:R0:W4:Y:S02]  /*3570*/  @P5 LDG.E.EL.128 R28, desc[UR6][R16.64+-0x200] ;  /* 0xfffe0006101c5981 */ /* 0x000124000c2e1d00 */
[C---:B0-----:R-:W-:Y:S02]  /*3580*/  IMAD.WIDE R16, R42.reuse, 0x4, R80 ;  /* 0x000000042a107825 */ /* 0x041fe400078e0250 */
[----:B------:R-:W0:Y:S03]  /*3590*/  LDC.64 R80, c[0x0][0x280] ;  /* 0x0000a000ff507b82 */ /* 0x000e260000000a00 */
[----:B------:R0:W5:Y:S01]  /*35a0*/  @P5 LDG.E.EL.128 R24, desc[UR6][R16.64+-0x200] ;  /* 0xfffe000610185981 */ /* 0x000162000c2e1d00 */
[----:B------:R-:W-:Y:S01]  /*35b0*/  FMUL R9, R21, R18 ;  /* 0x0000001215097220 */ /* 0x000fe20000400000 */
[----:B------:R-:W-:Y:S01]  /*35c0*/  FMUL R68, R19, R68 ;  /* 0x0000004413447220 */ /* 0x000fe20000400000 */
[----:B------:R-:W-:Y:S01]  /*35d0*/  CS2R R18, SRZ ;  /* 0x0000000000127805 */ /* 0x000fe2000001ff00 */
[----:B0-----:R-:W-:-:S02]  /*35e0*/  IMAD.WIDE R20, R42, 0x4, R80 ;  /* 0x000000042a147825 */ /* 0x001fc400078e0250 */
[----:B------:R-:W0:Y:S01]  /*35f0*/  LDC.64 R80, c[0x0][0x288] ;  /* 0x0000a200ff507b82 */ /* 0x000e220000000a00 */
[----:B------:R-:W-:Y:S02]  /*3600*/  CS2R R16, SRZ ;  /* 0x0000000000107805 */ /* 0x000fe4000001ff00 */
[----:B------:R-:W-:-:S04]  /*3610*/  CS2R R22, SRZ ;  /* 0x0000000000167805 */ /* 0x000fc8000001ff00 */
[----:B------:R1:W5:Y:S02]  /*3620*/  @P0 LDG.E.EL.128 R16, desc[UR6][R20.64+-0x600] ;  /* 0xfffa000614100981 */ /* 0x000364000c2e1d00 */
[----:B-1----:R-:W-:Y:S01]  /*3630*/  CS2R R20, SRZ ;  /* 0x0000000000147805 */ /* 0x002fe2000001ff00 */
[----:B0-----:R-:W-:-:S05]  /*3640*/  IMAD.WIDE R54, R42, 0x4, R80 ;  /* 0x000000042a367825 */ /* 0x001fca00078e0250 */
[----:B------:R0:W5:Y:S02]  /*3650*/  @P0 LDG.E.EL.128 R20, desc[UR6][R54.64+-0x600] ;  /* 0xfffa000636140981 */ /* 0x000164000c2e1d00 */
[----:B0-----:R0:W-:Y:S02]  /*3660*/  MUFU.RCP R55, R11 ;  /* 0x0000000b00377308 */ /* 0x0011e40000001000 */
[----:B0-----:R-:W-:-:S06]  /*3670*/  FMUL R11, R64, R63 ;  /* 0x0000003f400b7220 */ /* 0x001fcc0000400000 */
[----:B------:R-:W0:Y:S08]  /*3680*/  MUFU.RCP R54, R56 ;  /* 0x0000003800367308 */ /* 0x000e300000001000 */
[----:B------:R-:W-:Y:S08]  /*3690*/  MUFU.RCP R58, R58 ;  /* 0x0000003a003a7308 */ /* 0x000ff00000001000 */
[----:B------:R-:W1:Y:S08]  /*36a0*/  MUFU.RCP R59, R59 ;  /* 0x0000003b003b7308 */ /* 0x000e700000001000 */
[----:B------:R-:W-:Y:S08]  /*36b0*/  MUFU.RCP R51, R51 ;  /* 0x0000003300337308 */ /* 0x000ff00000001000 */
[----:B------:R-:W2:Y:S01]  /*36c0*/  MUFU.RCP R50, R50 ;  /* 0x0000003200327308 */ /* 0x000ea20000001000 */
[----:B0-----:R-:W-:Y:S01]  /*36d0*/  FMUL R41, R54, R41 ;  /* 0x0000002936297220 */ /* 0x001fe20000400000 */
[----:B------:R-:W-:Y:S01]  /*36e0*/  FMUL R8, R55, R8 ;  /* 0x0000000837087220 */ /* 0x000fe20000400000 */
[----:B-1----:R-:W-:Y:S01]  /*36f0*/  FMUL R48, R59, R48 ;  /* 0x000000303b307220 */ /* 0x002fe20000400000 */
[----:B------:R-:W-:Y:S01]  /*3700*/  FMUL R43, R58, R43 ;  /* 0x0000002b3a2b7220 */ /* 0x000fe20000400000 */
[----:B------:R-:W-:Y:S01]  /*3710*/  FMUL R62, R65, R62 ;  /* 0x0000003e413e7220 */ /* 0x000fe20000400000 */
[----:B------:R-:W0:Y:S08]  /*3720*/  LDC.64 R58, c[0x0][0x2c0] ;  /* 0x0000b000ff3a7b82 */ /* 0x000e300000000a00 */
[----:B------:R-:W1:Y:S01]  /*3730*/  LDC.64 R64, c[0x0][0x2d8] ;  /* 0x0000b600ff407b82 */ /* 0x000e620000000a00 */
[----:B--2---:R-:W-:Y:S01]  /*3740*/  FMUL R61, R50, R61 ;  /* 0x0000003d323d7220 */ /* 0x004fe20000400000 */
[----:B------:R-:W2:Y:S02]  /*3750*/  MUFU.RCP R49, R49 ;  /* 0x0000003100317308 */ /* 0x000ea40000001000 */
[----:B--2---:R-:W-:Y:S01]  /*3760*/  FMUL R60, R49, R60 ;  /* 0x0000003c313c7220 */ /* 0x004fe20000400000 */
[----:B------:R-:W-:-:S05]  /*3770*/  SEL R74, R33, RZ, P4 ;  /* 0x000000ff214a7207 */ /* 0x000fca0002000000 */
[----:B------:R2:W3:Y:S01]  /*3780*/  MUFU.RCP R33, R57 ;  /* 0x0000003900217308 */ /* 0x0004e20000001000 */
[----:B------:R-:W-:Y:S01]  /*3790*/  SEL R32, R32, RZ, P4 ;  /* 0x000000ff20207207 */ /* 0x000fe20002000000 */
[----:B--2---:R-:W2:Y:S01]  /*37a0*/  LDC.64 R56, c[0x0][0x2b8] ;  /* 0x0000ae00ff387b82 */ /* 0x004ea20000000a00 */
[----:B---3--:R-:W-:Y:S01]  /*37b0*/  FMUL R44, R33, R44 ;  /* 0x0000002c212c7220 */ /* 0x008fe20000400000 */
[----:B------:R-:W-:-:S05]  /*37c0*/  SEL R63, R36, RZ, P4 ;  /* 0x000000ff243f7207 */ /* 0x000fca0002000000 */
[----:B------:R-:W-:Y:S01]  /*37d0*/  FADD R72, R32, -R63 ;  /* 0x8000003f20487221 */ /* 0x000fe20000000000 */
[----:B------:R-:W-:Y:S02]  /*37e0*/  IMAD.WIDE R32, R42, 0x4, R92 ;  /* 0x000000042a207825 */ /* 0x000fe400078e025c */
[----:B------:R-:W3:Y:S01]  /*37f0*/  LDC.64 R92, c[0x0][0x2c8] ;  /* 0x0000b200ff5c7b82 */ /* 0x000ee20000000a00 */
[----:B------:R-:W-:Y:S02]  /*3800*/  SEL R35, R35, RZ, P4 ;  /* 0x000000ff23237207 */ /* 0x000fe40002000000 */
[----:B------:R-:W-:Y:S01]  /*3810*/  SEL R36, R39, RZ, P4 ;  /* 0x000000ff27247207 */ /* 0x000fe20002000000 */
[----:B------:R-:W-:-:S04]  /*3820*/  FMUL R72, R41, R72 ;  /* 0x0000004829487220 */ /* 0x000fc80000400000 */
[----:B------:R-:W-:Y:S01]  /*3830*/  FADD R81, R35, -R36 ;  /* 0x8000002423517221 */ /* 0x000fe20000000000 */
[----:B------:R-:W-:Y:S01]  /*3840*/  FMUL R36, R51, R45 ;  /* 0x0000002d33247220 */ /* 0x000fe20000400000 */
[----:B----4-:R-:W-:Y:S01]  /*3850*/  SEL R55, R31, RZ, P5 ;  /* 0x000000ff1f377207 */ /* 0x010fe20002800000 */
[----:B------:R-:W-:Y:S01]  /*3860*/  IMAD.SHL.U32 R31, R40, 0x200, RZ ;  /* 0x00000200281f7824 */ /* 0x000fe200078e00ff */
[----:B------:R-:W-:Y:S02]  /*3870*/  SEL R69, R28, RZ, P5 ;  /* 0x000000ff1c457207 */ /* 0x000fe40002800000 */
[----:B------:R-:W-:Y:S02]  /*3880*/  SEL R50, R29, RZ, P5 ;  /* 0x000000ff1d327207 */ /* 0x000fe40002800000 */
[----:B------:R-:W-:Y:S01]  /*3890*/  SEL R54, R30, RZ, P5 ;  /* 0x000000ff1e367207 */ /* 0x000fe20002800000 */
[----:B---3--:R-:W-:Y:S02]  /*38a0*/  IMAD.WIDE R40, R42, 0x4, R92 ;  /* 0x000000042a287825 */ /* 0x008fe400078e025c */
[----:B------:R-:W3:Y:S02]  /*38b0*/  LDC.64 R92, c[0x0][0x2b0] ;  /* 0x0000ac00ff5c7b82 */ /* 0x000ee40000000a00 */
[----:B------:R-:W-:Y:S01]  /*38c0*/  IMAD.IADD R71, R0, 0x1, R31 ;  /* 0x0000000100477824 */ /* 0x000fe200078e021f */
[----:B-----5:R-:W-:-:S02]  /*38d0*/  SEL R70, R24, RZ, P5 ;  /* 0x000000ff18467207 */ /* 0x020fc40002800000 */
[----:B------:R-:W-:Y:S02]  /*38e0*/  SEL R51, R25, RZ, P5 ;  /* 0x000000ff19337207 */ /* 0x000fe40002800000 */
[----:B------:R-:W-:Y:S02]  /*38f0*/  SEL R63, R26, RZ, P5 ;  /* 0x000000ff1a3f7207 */ /* 0x000fe40002800000 */
[----:B------:R-:W-:Y:S02]  /*3900*/  SEL R77, R27, RZ, P5 ;  /* 0x000000ff1b4d7207 */ /* 0x000fe40002800000 */
[----:B------:R-:W-:Y:S02]  /*3910*/  ISETP.GE.AND P5, PT, R90, 0x64, PT ;  /* 0x000000645a00780c */ /* 0x000fe40003fa6270 */
[----:B------:R-:W-:Y:S02]  /*3920*/  CS2R R24, SRZ ;  /* 0x0000000000187805 */ /* 0x000fe4000001ff00 */
[----:B------:R-:W-:Y:S01]  /*3930*/  CS2R R26, SRZ ;  /* 0x00000000001a7805 */ /* 0x000fe2000001ff00 */
[----:B--2---:R-:W-:Y:S01]  /*3940*/  IMAD.WIDE R28, R71, 0x4, R56 ;  /* 0x00000004471c7825 */ /* 0x004fe200078e0238 */
[----:B------:R-:W-:-:S02]  /*3950*/  SEL R34, R34, RZ, P4 ;  /* 0x000000ff22227207 */ /* 0x000fc40002000000 */
[----:B------:R-:W-:Y:S01]  /*3960*/  SEL R73, R38, RZ, P4 ;  /* 0x000000ff26497207 */ /* 0x000fe20002000000 */
[----:B------:R-:W-:Y:S01]  /*3970*/  IMAD.IADD R35, R42, 0x1, R31 ;  /* 0x000000012a237824 */ /* 0x000fe200078e021f */
[----:B------:R-:W-:Y:S02]  /*3980*/  SEL R37, R37, RZ, P4 ;  /* 0x000000ff25257207 */ /* 0x000fe40002000000 */
[----:B------:R-:W-:Y:S01]  /*3990*/  CS2R R30, SRZ ;  /* 0x00000000001e7805 */ /* 0x000fe2000001ff00 */
[----:B------:R2:W4:Y:S01]  /*39a0*/  @!P5 LDG.E.EL.128 R24, desc[UR6][R28.64] ;  /* 0x000000061c18d981 */ /* 0x000522000c2e1d00 */
[----:B------:R-:W-:Y:S01]  /*39b0*/  FADD R73, R34, -R73 ;  /* 0x8000004922497221 */ /* 0x000fe20000000000 */
[----:B------:R-:W-:Y:S01]  /*39c0*/  FADD R74, R74, -R37 ;  /* 0x800000254a4a7221 */ /* 0x000fe20000000000 */
[----:B------:R-:W-:Y:S01]  /*39d0*/  FMUL R81, R48, R81 ;  /* 0x0000005130517220 */ /* 0x000fe20000400000 */
[----:B--2---:R-:W-:Y:S01]  /*39e0*/  CS2R R28, SRZ ;  /* 0x00000000001c7805 */ /* 0x004fe2000001ff00 */
[----:B------:R-:W-:Y:S01]  /*39f0*/  FMUL R73, R44, R73 ;  /* 0x000000492c497220 */ /* 0x000fe20000400000 */
[----:B------:R-:W-:-:S04]  /*3a00*/  IMAD.WIDE R44, R0, 0x4, R66 ;  /* 0x00000004002c7825 */ /* 0x000fc800078e0242 */
[----:B------:R-:W-:Y:S01]  /*3a10*/  FMUL R47, R36, R47 ;  /* 0x0000002f242f7220 */ /* 0x000fe20000400000 */
[----:B------:R0:W2:Y:S01]  /*3a20*/  @P4 LDG.E.EL.128 R28, desc[UR6][R32.64+-0x700] ;  /* 0xfff90006201c4981 */ /* 0x0000a2000c2e1d00 */
[----:B-1----:R-:W-:-:S04]  /*3a30*/  IMAD.WIDE R48, R0, 0x4, R64 ;  /* 0x0000000400307825 */ /* 0x002fc800078e0240 */
[----:B------:R-:W-:Y:S01]  /*3a40*/  FMUL R74, R43, R74 ;  /* 0x0000004a2b4a7220 */ /* 0x000fe20000400000 */
[----:B------:R-:W-:Y:S02]  /*3a50*/  CS2R R36, SRZ ;  /* 0x0000000000247805 */ /* 0x000fe4000001ff00 */
[----:B------:R-:W-:Y:S01]  /*3a60*/  CS2R R38, SRZ ;  /* 0x0000000000267805 */ /* 0x000fe2000001ff00 */
[----:B------:R-:W-:-:S04]  /*3a70*/  IMAD.WIDE R66, R42, 0x4, R66 ;  /* 0x000000042a427825 */ /* 0x000fc800078e0242 */
[----:B0-----:R-:W-:-:S04]  /*3a80*/  IMAD.WIDE R32, R0, 0x4, R58 ;  /* 0x0000000400207825 */ /* 0x001fc800078e023a */
[----:B------:R-:W-:-:S04]  /*3a90*/  IMAD.WIDE R58, R42, 0x4, R58 ;  /* 0x000000042a3a7825 */ /* 0x000fc800078e023a */
[----:B------:R-:W-:-:S04]  /*3aa0*/  IMAD.WIDE R64, R42, 0x4, R64 ;  /* 0x000000042a407825 */ /* 0x000fc800078e0240 */
[----:B---3--:R-:W-:-:S04]  /*3ab0*/  IMAD.WIDE R42, R42, 0x4, R92 ;  /* 0x000000042a2a7825 */ /* 0x008fc800078e025c */
[----:B------:R-:W-:Y:S01]  /*3ac0*/  IMAD.WIDE R56, R35, 0x4, R56 ;  /* 0x0000000423387825 */ /* 0x000fe200078e0238 */
[----:B------:R-:W3:Y:S04]  /*3ad0*/  @P4 LDG.E.EL.128 R36, desc[UR6][R42.64+-0x700] ;  /* 0xfff900062a244981 */ /* 0x000ee8000c2e1d00 */
[----:B------:R-:W4:Y:S04]  /*3ae0*/  LDG.E.EL.128 R32, desc[UR6][R32.64] ;  /* 0x0000000620207981 */ /* 0x000f28000c2e1d00 */
[----:B------:R-:W5:Y:S01]  /*3af0*/  LDG.E.EL.128 R40, desc[UR6][R40.64] ;  /* 0x0000000628287981 */ /* 0x000f62000c2e1d00 */
[----:B------:R-:W-:Y:S01]  /*3b00*/  FFMA R75, R46, R47, R75 ;  /* 0x0000002f2e4b7223 */ /* 0x000fe2000000004b */
[----:B------:R-:W-:-:S02]  /*3b10*/  FFMA R76, R50, R76, R51 ;  /* 0x0000004c324c7223 */ /* 0x000fc40000000033 */
[----:B------:R-:W5:Y:S04]  /*3b20*/  LDG.E.EL.128 R44, desc[UR6][R44.64] ;  /* 0x000000062c2c7981 */ /* 0x000f68000c2e1d00 */
[----:B------:R-:W5:Y:S01]  /*3b30*/  LDG.E.EL.128 R48, desc[UR6][R48.64] ;  /* 0x0000000630307981 */ /* 0x000f62000c2e1d00 */
[----:B------:R-:W-:Y:S01]  /*3b40*/  FFMA R80, R54, R52, R63 ;  /* 0x0000003436507223 */ /* 0x000fe2000000003f */
[----:B------:R-:W-:Y:S01]  /*3b50*/  FFMA R77, R55, R53, R77 ;  /* 0x00000035374d7223 */ /* 0x000fe2000000004d */
[----:B------:R-:W-:Y:S02]  /*3b60*/  CS2R R52, SRZ ;  /* 0x0000000000347805 */ /* 0x000fe4000001ff00 */
[----:B------:R-:W-:Y:S02]  /*3b70*/  CS2R R54, SRZ ;  /* 0x0000000000367805 */ /* 0x000fe4000001ff00 */
[----:B------:R-:W-:-:S02]  /*3b80*/  SEL R19, R19, RZ, P0 ;  /* 0x000000ff13137207 */ /* 0x000fc40000000000 */
[----:B------:R-:W-:Y:S02]  /*3b90*/  SEL R92, R23, RZ, P0 ;  /* 0x000000ff175c7207 */ /* 0x000fe40000000000 */
[----:B------:R-:W5:Y:S01]  /*3ba0*/  @!P5 LDG.E.EL.128 R52, desc[UR6][R56.64] ;  /* 0x000000063834d981 */ /* 0x000f62000c2e1d00 */
[----:B------:R-:W-:Y:S02]  /*3bb0*/  FMUL R78, R61, R78 ;  /* 0x0000004e3d4e7220 */ /* 0x000fe40000400000 */
[----:B------:R-:W-:Y:S01]  /*3bc0*/  FFMA R19, R19, R62, R92 ;  /* 0x0000003e13137223 */ /* 0x000fe2000000005c */
[----:B------:R-:W-:Y:S02]  /*3bd0*/  FMUL R79, R60, R79 ;  /* 0x0000004f3c4f7220 */ /* 0x000fe40000400000 */
[----:B------:R-:W5:Y:S04]  /*3be0*/  LDG.E.EL.128 R60, desc[UR6][R66.64] ;  /* 0x00000006423c7981 */ /* 0x000f68000c2e1d00 */
[----:B------:R-:W5:Y:S04]  /*3bf0*/  LDG.E.EL.128 R56, desc[UR6][R58.64] ;  /* 0x000000063a387981 */ /* 0x000f68000c2e1d00 */
[----:B------:R-:W5:Y:S01]  /*3c00*/  LDG.E.EL.128 R64, desc[UR6][R64.64] ;  /* 0x0000000640407981 */ /* 0x000f62000c2e1d00 */
[----:B------:R-:W0:Y:S01]  /*3c10*/  MUFU.RCP R6, R6 ;  /* 0x0000000600067308 */ /* 0x000e220000001000 */
[----:B------:R-:W-:-:S07]  /*3c20*/  SEL R23, R16, RZ, P0 ;  /* 0x000000ff10177207 */ /* 0x000fce0000000000 */
[----:B------:R-:W1:Y:S01]  /*3c30*/  MUFU.RCP R10, R10 ;  /* 0x0000000a000a7308 */ /* 0x000e620000001000 */
[----:B------:R-:W-:Y:S02]  /*3c40*/  SEL R16, R17, RZ, P0 ;  /* 0x000000ff11107207 */ /* 0x000fe40000000000 */
[----:B------:R-:W-:Y:S02]  /*3c50*/  SEL R18, R18, RZ, P0 ;  /* 0x000000ff12127207 */ /* 0x000fe40000000000 */
[----:B------:R-:W-:Y:S02]  /*3c60*/  SEL R20, R20, RZ, P0 ;  /* 0x000000ff14147207 */ /* 0x000fe40000000000 */
[----:B------:R-:W-:Y:S01]  /*3c70*/  SEL R21, R21, RZ, P0 ;  /* 0x000000ff15157207 */ /* 0x000fe20000000000 */
[----:B0-----:R-:W-:Y:S02]  /*3c80*/  FMUL R7, R6, R7 ;  /* 0x0000000706077220 */ /* 0x001fe40000400000 */
[----:B------:R-:W-:-:S02]  /*3c90*/  FFMA R23, R23, R68, R20 ;  /* 0x0000004417177223 */ /* 0x000fc40000000014 */
[----:B------:R-:W-:Y:S01]  /*3ca0*/  FFMA R16, R16, R9, R21 ;  /* 0x0000000910107223 */ /* 0x000fe20000000015 */
[----:B-1----:R-:W-:Y:S01]  /*3cb0*/  FMUL R6, R10, R15 ;  /* 0x0000000f0a067220 */ /* 0x002fe20000400000 */
[----:B------:R-:W-:Y:S01]  /*3cc0*/  ISETP.GT.AND P6, PT, R0, 0x1bf, PT ;  /* 0x000001bf0000780c */ /* 0x000fe20003fc4270 */
[----:B------:R-:W-:Y:S01]  /*3cd0*/  FADD R13, R13, 9.9999997473787516356e-06 ;  /* 0x3727c5ac0d0d7421 */ /* 0x000fe20000000000 */
[----:B------:R-:W-:-:S05]  /*3ce0*/  FADD R12, R12, 9.9999997473787516356e-06 ;  /* 0x3727c5ac0c0c7421 */ /* 0x000fca0000000000 */
[----:B------:R-:W0:Y:S08]  /*3cf0*/  MUFU.SQRT R13, R13 ;  /* 0x0000000d000d7308 */ /* 0x000e300000002000 */
[----:B------:R-:W1:Y:S01]  /*3d00*/  MUFU.SQRT R12, R12 ;  /* 0x0000000c000c7308 */ /* 0x000e620000002000 */
[----:B------:R-:W-:Y:S01]  /*3d10*/  FFMA R14, R69, R14, R70 ;  /* 0x0000000e450e7223 */ /* 0x000fe20000000046 */
[----:B------:R-:W-:Y:S01]  /*3d20*/  FFMA R78, R88, R78, R85 ;  /* 0x0000004e584e7223 */ /* 0x000fe20000000055 */
[----:B------:R-:W-:Y:S01]  /*3d30*/  FFMA R79, R87, R79, R84 ;  /* 0x0000004f574f7223 */ /* 0x000fe20000000054 */
[----:B------:R-:W0:Y:S01]  /*3d40*/  S2UR UR5, SR_CgaCtaId ;  /* 0x00000000000579c3 */ /* 0x000e220000008800 */
[----:B------:R-:W-:-:S04]  /*3d50*/  FMUL R8, R8, R82 ;  /* 0x0000005208087220 */ /* 0x000fc80000400000 */
[----:B------:R-:W-:Y:S01]  /*3d60*/  FFMA R8, R86, R8, R83 ;  /* 0x0000000856087223 */ /* 0x000fe20000000053 */
[----:B------:R-:W-:Y:S02]  /*3d70*/  UMOV UR4, 0x400 ;  /* 0x0000040000047882 */ /* 0x000fe40000000000 */
[----:B0-----:R-:W-:Y:S01]  /*3d80*/  UPRMT UR4, UR5, 0x654, UR4 ;  /* 0x0000065405047896 */ /* 0x001fe20008000004 */
[----:B--2---:R-:W-:Y:S02]  /*3d90*/  SEL R28, R28, RZ, P4 ;  /* 0x000000ff1c1c7207 */ /* 0x004fe40002000000 */
[----:B------:R-:W-:Y:S02]  /*3da0*/  SEL R9, R30, RZ, P4 ;  /* 0x000000ff1e097207 */ /* 0x000fe40002000000 */
[----:B------:R-:W-:Y:S02]  /*3db0*/  SEL R31, R31, RZ, P4 ;  /* 0x000000ff1f1f7207 */ /* 0x000fe40002000000 */
[----:B---3--:R-:W-:Y:S01]  /*3dc0*/  SEL R17, R36, RZ, P4 ;  /* 0x000000ff24117207 */ /* 0x008fe20002000000 */
[----:B----4-:R-:W-:Y:S01]  /*3dd0*/  FADD R25, -R33, R25 ;  /* 0x0000001921197221 */ /* 0x010fe20000000100 */
[----:B------:R-:W-:-:S03]  /*3de0*/  SEL R33, R22, RZ, P0 ;  /* 0x000000ff16217207 */ /* 0x000fc60000000000 */
[----:B------:R-:W-:Y:S01]  /*3df0*/  FFMA R17, R28, R72, R17 ;  /* 0x000000481c117223 */ /* 0x000fe20000000011 */
[----:B------:R-:W-:Y:S01]  /*3e00*/  SEL R37, R37, RZ, P4 ;  /* 0x000000ff25257207 */ /* 0x000fe20002000000 */
[----:B------:R-:W-:Y:S01]  /*3e10*/  FFMA R11, R18, R11, R33 ;  /* 0x0000000b120b7223 */ /* 0x000fe20000000021 */
[----:B------:R-:W-:Y:S02]  /*3e20*/  SEL R18, R29, RZ, P4 ;  /* 0x000000ff1d127207 */ /* 0x000fe40002000000 */
[----:B------:R-:W-:Y:S02]  /*3e30*/  SEL R38, R38, RZ, P4 ;  /* 0x000000ff26267207 */ /* 0x000fe40002000000 */
[----:B------:R-:W-:Y:S01]  /*3e40*/  SEL R10, R39, RZ, P4 ;  /* 0x000000ff270a7207 */ /* 0x000fe20002000000 */
[----:B------:R-:W-:Y:S01]  /*3e50*/  FFMA R37, R18, R74, R37 ;  /* 0x0000004a12257223 */ /* 0x000fe20000000025 */
[----:B------:R-:W-:Y:S02]  /*3e60*/  FSETP.GEU.AND P4, PT, R17, RZ, PT ;  /* 0x000000ff1100720b */ /* 0x000fe40003f8e000 */
[----:B------:R-:W-:Y:S01]  /*3e70*/  FSETP.GEU.AND P0, PT, R23, RZ, PT ;  /* 0x000000ff1700720b */ /* 0x000fe20003f0e000 */
[----:B------:R-:W-:Y:S01]  /*3e80*/  FFMA R38, R9, R73, R38 ;  /* 0x0000004909267223 */ /* 0x000fe20000000026 */
[----:B------:R-:W-:-:S02]  /*3e90*/  FSEL R17, R17, RZ, P4 ;  /* 0x000000ff11117208 */ /* 0x000fc40002000000 */
[----:B------:R-:W-:Y:S02]  /*3ea0*/  FSEL R9, R23, RZ, P0 ;  /* 0x000000ff17097208 */ /* 0x000fe40000000000 */
[C---:B------:R-:W-:Y:S02]  /*3eb0*/  FSETP.GEU.AND P0, PT, R16.reuse, RZ, PT ;  /* 0x000000ff1000720b */ /* 0x040fe40003f0e000 */
[----:B------:R-:W-:Y:S01]  /*3ec0*/  FSETP.GEU.AND P4, PT, R37, RZ, PT ;  /* 0x000000ff2500720b */ /* 0x000fe20003f8e000 */
[----:B------:R-:W-:Y:S01]  /*3ed0*/  FFMA R81, R31, R81, R10 ;  /* 0x000000511f517223 */ /* 0x000fe2000000000a */
[----:B------:R-:W-:Y:S02]  /*3ee0*/  FSEL R0, R16, RZ, P0 ;  /* 0x000000ff10007208 */ /* 0x000fe40000000000 */
[----:B------:R-:W-:Y:S02]  /*3ef0*/  FSEL R37, R37, RZ, P4 ;  /* 0x000000ff25257208 */ /* 0x000fe40002000000 */
[----:B------:R-:W-:-:S02]  /*3f00*/  FSETP.GEU.AND P0, PT, R11, RZ, PT ;  /* 0x000000ff0b00720b */ /* 0x000fc40003f0e000 */
[C---:B------:R-:W-:Y:S02]  /*3f10*/  FSETP.GEU.AND P4, PT, R38.reuse, RZ, PT ;  /* 0x000000ff2600720b */ /* 0x040fe40003f8e000 */
[----:B------:R-:W-:Y:S02]  /*3f20*/  FSEL R10, R11, RZ, P0 ;  /* 0x000000ff0b0a7208 */ /* 0x000fe40000000000 */
[----:B------:R-:W-:Y:S02]  /*3f30*/  FSEL R38, R38, RZ, P4 ;  /* 0x000000ff26267208 */ /* 0x000fe40002000000 */
[----:B------:R-:W-:Y:S02]  /*3f40*/  FSETP.GEU.AND P0, PT, R81, RZ, PT ;  /* 0x000000ff5100720b */ /* 0x000fe40003f0e000 */
[----:B------:R-:W-:Y:S02]  /*3f50*/  FSETP.GEU.AND P4, PT, R19, RZ, PT ;  /* 0x000000ff1300720b */ /* 0x000fe40003f8e000 */
[----:B------:R-:W-:-:S02]  /*3f60*/  FSEL R81, R81, RZ, P0 ;  /* 0x000000ff51517208 */ /* 0x000fc40000000000 */
[----:B------:R-:W-:Y:S02]  /*3f70*/  FSEL R19, R19, RZ, P4 ;  /* 0x000000ff13137208 */ /* 0x000fe40002000000 */
[----:B------:R-:W-:Y:S02]  /*3f80*/  FSETP.GEU.AND P4, PT, R80, RZ, PT ;  /* 0x000000ff5000720b */ /* 0x000fe40003f8e000 */
[----:B------:R-:W-:Y:S02]  /*3f90*/  @P1 FSEL R9, R17, RZ, P6 ;  /* 0x000000ff11091208 */ /* 0x000fe40003000000 */
[----:B------:R-:W-:Y:S02]  /*3fa0*/  @P1 FSEL R0, R37, RZ, P6 ;  /* 0x000000ff25001208 */ /* 0x000fe40003000000 */
[----:B------:R-:W-:Y:S02]  /*3fb0*/  @P1 FSEL R10, R38, RZ, P6 ;  /* 0x000000ff260a1208 */ /* 0x000fe40003000000 */
[----:B------:R-:W-:-:S02]  /*3fc0*/  @P1 FSEL R19, R81, RZ, P6 ;  /* 0x000000ff51131208 */ /* 0x000fc40003000000 */
[----:B------:R-:W-:Y:S02]  /*3fd0*/  @!P2 FSEL R10, R80, RZ, P4 ;  /* 0x000000ff500aa208 */ /* 0x000fe40002000000 */
[C---:B------:R-:W-:Y:S02]  /*3fe0*/  FSETP.GEU.AND P1, PT, R77.reuse, RZ, PT ;  /* 0x000000ff4d00720b */ /* 0x040fe40003f2e000 */
[----:B------:R-:W-:Y:S02]  /*3ff0*/  FSETP.GEU.AND P4, PT, R76, RZ, PT ;  /* 0x000000ff4c00720b */ /* 0x000fe40003f8e000 */
[----:B------:R-:W-:Y:S01]  /*4000*/  @!P2 FSEL R19, R77, RZ, P1 ;  /* 0x000000ff4d13a208 */ /* 0x000fe20000800000 */
[----:B-----5:R-:W-:Y:S01]  /*4010*/  FADD R40, R40, 9.9999997473787516356e-06 ;  /* 0x3727c5ac28287421 */ /* 0x020fe20000000000 */
[----:B------:R-:W-:Y:S02]  /*4020*/  @!P2 FSEL R0, R76, RZ, P4 ;  /* 0x000000ff4c00a208 */ /* 0x000fe40002000000 */
[----:B------:R-:W-:-:S02]  /*4030*/  FSETP.GEU.AND P1, PT, R14, RZ, PT ;  /* 0x000000ff0e00720b */ /* 0x000fc40003f2e000 */
[C---:B------:R-:W-:Y:S02]  /*4040*/  FSETP.GT.AND P4, PT, R13.reuse, 8.50705917302346158658e+37, PT ;  /* 0x7e8000000d00780b */ /* 0x040fe40003f84000 */
[----:B-1----:R-:W-:Y:S02]  /*4050*/  FSETP.GT.AND P0, PT, R12, 8.50705917302346158658e+37, PT ;  /* 0x7e8000000c00780b */ /* 0x002fe40003f04000 */
[----:B------:R-:W-:Y:S02]  /*4060*/  @!P2 FSEL R9, R14, RZ, P1 ;  /* 0x000000ff0e09a208 */ /* 0x000fe40000800000 */
[----:B------:R-:W-:Y:S01]  /*4070*/  FSETP.GEU.AND P1, PT, R13, 1.175494350822287508e-38, PT ;  /* 0x008000000d00780b */ /* 0x000fe20003f2e000 */
[----:B------:R-:W0:Y:S01]  /*4080*/  MUFU.SQRT R40, R40 ;  /* 0x0000002800287308 */ /* 0x000e220000002000 */
[----:B------:R-:W-:Y:S01]  /*4090*/  FSETP.GEU.AND P6, PT, R12, 1.175494350822287508e-38, PT ;  /* 0x008000000c00780b */ /* 0x000fe20003fce000 */
[----:B------:R-:W-:Y:S01]  /*40a0*/  FADD R41, R41, 9.9999997473787516356e-06 ;  /* 0x3727c5ac29297421 */ /* 0x000fe20000000000 */
[----:B------:R-:W-:-:S03]  /*40b0*/  FADD R42, R42, 9.9999997473787516356e-06 ;  /* 0x3727c5ac2a2a7421 */ /* 0x000fc60000000000 */
[----:B------:R-:W-:Y:S02]  /*40c0*/  @P4 FMUL R13, R13, 0.25 ;  /* 0x3e8000000d0d4820 */ /* 0x000fe40000400000 */
[----:B------:R-:W1:Y:S01]  /*40d0*/  MUFU.SQRT R11, R41 ;  /* 0x00000029000b7308 */ /* 0x000e620000002000 */
[----:B------:R-:W-:Y:S01]  /*40e0*/  @P0 FMUL R12, R12, 0.25 ;  /* 0x3e8000000c0c0820 */ /* 0x000fe20000400000 */
[----:B------:R-:W-:Y:S02]  /*40f0*/  FADD R43, R43, 9.9999997473787516356e-06 ;  /* 0x3727c5ac2b2b7421 */ /* 0x000fe40000000000 */
[----:B------:R-:W-:Y:S01]  /*4100*/  @!P1 FMUL R13, R13, 16777216 ;  /* 0x4b8000000d0d9820 */ /* 0x000fe20000400000 */
[C---:B------:R-:W-:Y:S01]  /*4110*/  FSEL R15, R91.reuse, 1, P0 ;  /* 0x3f8000005b0f7808 */ /* 0x040fe20000000000 */
[----:B------:R-:W-:Y:S01]  /*4120*/  @!P6 FMUL R12, R12, 16777216 ;  /* 0x4b8000000c0ce820 */ /* 0x000fe20000400000 */
[----:B0-----:R-:W-:Y:S01]  /*4130*/  FSETP.GT.AND P0, PT, R40, 8.50705917302346158658e+37, PT ;  /* 0x7e8000002800780b */ /* 0x001fe20003f04000 */
[----:B------:R-:W0:Y:S01]  /*4140*/  MUFU.SQRT R42, R42 ;  /* 0x0000002a002a7308 */ /* 0x000e220000002000 */
[----:B------:R-:W-:-:S02]  /*4150*/  FSEL R14, R91, 1, P4 ;  /* 0x3f8000005b0e7808 */ /* 0x000fc40002000000 */
[----:B------:R-:W-:Y:S01]  /*4160*/  FSETP.GEU.AND P4, PT, R78, RZ, PT ;  /* 0x000000ff4e00720b */ /* 0x000fe20003f8e000 */
[----:B------:R-:W-:Y:S01]  /*4170*/  @!P6 FMUL R15, R15, 16777216 ;  /* 0x4b8000000f0fe820 */ /* 0x000fe20000400000 */
[----:B------:R-:W-:-:S03]  /*4180*/  FSETP.GEU.AND P6, PT, R40, 1.175494350822287508e-38, PT ;  /* 0x008000002800780b */ /* 0x000fc60003fce000 */
[----:B------:R-:W2:Y:S01]  /*4190*/  MUFU.SQRT R43, R43 ;  /* 0x0000002b002b7308 */ /* 0x000ea20000002000 */
[----:B------:R-:W-:Y:S02]  /*41a0*/  @!P3 FSEL R0, R78, RZ, P4 ;  /* 0x000000ff4e00b208 */ /* 0x000fe40002000000 */
[----:B------:R-:W-:-:S05]  /*41b0*/  FSETP.GEU.AND P2, PT, R75, RZ, PT ;  /* 0x000000ff4b00720b */ /* 0x000fca0003f4e000 */
[----:B------:R-:W3:Y:S01]  /*41c0*/  MUFU.RCP R13, R13 ;  /* 0x0000000d000d7308 */ /* 0x000ee20000001000 */
[----:B-1----:R-:W-:-:S07]  /*41d0*/  FSETP.GT.AND P4, PT, R11, 8.50705917302346158658e+37, PT ;  /* 0x7e8000000b00780b */ /* 0x002fce0003f84000 */
[----:B------:R-:W1:Y:S01]  /*41e0*/  MUFU.RCP R12, R12 ;  /* 0x0000000c000c7308 */ /* 0x000e620000001000 */
[----:B------:R-:W-:Y:S02]  /*41f0*/  @!P3 FSEL R9, R75, RZ, P2 ;  /* 0x000000ff4b09b208 */ /* 0x000fe40001000000 */
[----:B------:R-:W-:Y:S01]  /*4200*/  FSETP.GEU.AND P2, PT, R79, RZ, PT ;  /* 0x000000ff4f00720b */ /* 0x000fe20003f4e000 */
[----:B------:R-:W-:Y:S01]  /*4210*/  @P0 FMUL R40, R40, 0.25 ;  /* 0x3e80000028280820 */ /* 0x000fe20000400000 */
[----:B------:R-:W-:Y:S01]  /*4220*/  FSEL R17, R91, 1, P0 ;  /* 0x3f8000005b117808 */ /* 0x000fe20000000000 */
[----:B------:R-:W-:Y:S01]  /*4230*/  @!P1 FMUL R14, R14, 16777216 ;  /* 0x4b8000000e0e9820 */ /* 0x000fe20000400000 */
[----:B------:R-:W-:Y:S01]  /*4240*/  @!P3 FSEL R10, R79, RZ, P2 ;  /* 0x000000ff4f0ab208 */ /* 0x000fe20001000000 */
[----:B------:R-:W-:Y:S01]  /*4250*/  @!P6 FMUL R40, R40, 16777216 ;  /* 0x4b8000002828e820 */ /* 0x000fe20000400000 */
[----:B0-----:R-:W-:Y:S01]  /*4260*/  FSETP.GT.AND P2, PT, R42, 8.50705917302346158658e+37, PT ;  /* 0x7e8000002a00780b */ /* 0x001fe20003f44000 */
[----:B------:R-:W-:Y:S01]  /*4270*/  @!P6 FMUL R17, R17, 16777216 ;  /* 0x4b8000001111e820 */ /* 0x000fe20000400000 */
[----:B--2---:R-:W-:Y:S01]  /*4280*/  FSETP.GT.AND P0, PT, R43, 8.50705917302346158658e+37, PT ;  /* 0x7e8000002b00780b */ /* 0x004fe20003f04000 */
[----:B---3--:R-:W-:Y:S01]  /*4290*/  FMUL R14, R13, R14 ;  /* 0x0000000e0d0e7220 */ /* 0x008fe20000400000 */
[C---:B------:R-:W-:Y:S01]  /*42a0*/  FSETP.GEU.AND P6, PT, R11.reuse, 1.175494350822287508e-38, PT ;  /* 0x008000000b00780b */ /* 0x040fe20003fce000 */
[----:B------:R-:W-:Y:S01]  /*42b0*/  @P4 FMUL R11, R11, 0.25 ;  /* 0x3e8000000b0b4820 */ /* 0x000fe20000400000 */
[----:B-1----:R-:W-:Y:S01]  /*42c0*/  FMUL R15, R12, R15 ;  /* 0x0000000f0c0f7220 */ /* 0x002fe20000400000 */
[----:B------:R-:W-:Y:S01]  /*42d0*/  FSEL R12, R91, 1, P4 ;  /* 0x3f8000005b0c7808 */ /* 0x000fe20002000000 */
[----:B------:R-:W-:Y:S01]  /*42e0*/  FMUL R14, R14, R25 ;  /* 0x000000190e0e7220 */ /* 0x000fe20000400000 */
[----:B------:R-:W-:-:S02]  /*42f0*/  FSETP.GEU.AND P1, PT, R42, 1.175494350822287508e-38, PT ;  /* 0x008000002a00780b */ /* 0x000fc40003f2e000 */
[----:B------:R-:W-:Y:S01]  /*4300*/  FSETP.GEU.AND P4, PT, R43, 1.175494350822287508e-38, PT ;  /* 0x008000002b00780b */ /* 0x000fe20003f8e000 */
[----:B------:R-:W-:Y:S01]  /*4310*/  FFMA R45, R45, R14, R49 ;  /* 0x0000000e2d2d7223 */ /* 0x000fe20000000031 */
[----:B------:R-:W-:Y:S01]  /*4320*/  FADD R26, -R34, R26 ;  /* 0x0000001a221a7221 */ /* 0x000fe20000000100 */
[----:B------:R-:W0:Y:S01]  /*4330*/  S2R R14, SR_TID.X ;  /* 0x00000000000e7919 */ /* 0x000e220000002100 */
[----:B------:R-:W-:Y:S01]  /*4340*/  @P2 FMUL R42, R42, 0.25 ;  /* 0x3e8000002a2a2820 */ /* 0x000fe20000400000 */
[----:B------:R-:W-:Y:S01]  /*4350*/  @P0 FMUL R43, R43, 0.25 ;  /* 0x3e8000002b2b0820 */ /* 0x000fe20000400000 */
[----:B------:R-:W-:Y:S01]  /*4360*/  FMUL R7, R7, R26 ;  /* 0x0000001a07077220 */ /* 0x000fe20000400000 */
[----:B------:R-:W-:-:S04]  /*4370*/  @!P6 FMUL R11, R11, 16777216 ;  /* 0x4b8000000b0be820 */ /* 0x000fc80000400000 */
[----:B------:R-:W-:Y:S02]  /*4380*/  @!P1 FMUL R42, R42, 16777216 ;  /* 0x4b8000002a2a9820 */ /* 0x000fe40000400000 */
[----:B------:R-:W-:Y:S01]  /*4390*/  @!P4 FMUL R43, R43, 16777216 ;  /* 0x4b8000002b2bc820 */ /* 0x000fe20000400000 */
[----:B------:R-:W-:Y:S01]  /*43a0*/  FFMA R46, R46, R7, R50 ;  /* 0x000000072e2e7223 */ /* 0x000fe20000000032 */
[----:B------:R-:W-:Y:S01]  /*43b0*/  FSEL R7, R91, 1, P2 ;  /* 0x3f8000005b077808 */ /* 0x000fe20001000000 */
[----:B------:R-:W1:Y:S01]  /*43c0*/  MUFU.RCP R40, R40 ;  /* 0x0000002800287308 */ /* 0x000e620000001000 */
[----:B------:R-:W-:Y:S01]  /*43d0*/  FADD R24, -R32, R24 ;  /* 0x0000001820187221 */ /* 0x000fe20000000100 */
[----:B------:R-:W-:Y:S02]  /*43e0*/  FADD R27, -R35, R27 ;  /* 0x0000001b231b7221 */ /* 0x000fe40000000100 */
[----:B------:R-:W-:-:S04]  /*43f0*/  @!P1 FMUL R7, R7, 16777216 ;  /* 0x4b80000007079820 */ /* 0x000fc80000400000 */
[----:B------:R-:W-:Y:S01]  /*4400*/  MUFU.RCP R42, R42 ;  /* 0x0000002a002a7308 */ /* 0x000fe20000001000 */
[----:B------:R-:W-:Y:S01]  /*4410*/  FMUL R6, R6, R27 ;  /* 0x0000001b06067220 */ /* 0x000fe20000400000 */
[----:B------:R-:W-:Y:S01]  /*4420*/  FMUL R15, R15, R24 ;  /* 0x000000180f0f7220 */ /* 0x000fe20000400000 */
[----:B------:R-:W-:-:S05]  /*4430*/  FSETP.GEU.AND P1, PT, R2, -R45, PT ;  /* 0x8000002d0200720b */ /* 0x000fca0003f2e000 */
[----:B------:R-:W2:Y:S01]  /*4440*/  MUFU.RCP R43, R43 ;  /* 0x0000002b002b7308 */ /* 0x000ea20000001000 */
[----:B------:R-:W-:Y:S01]  /*4450*/  FADD R45, R2, R45 ;  /* 0x0000002d022d7221 */ /* 0x000fe20000000000 */
[----:B------:R-:W-:-:S06]  /*4460*/  FSEL R2, R91, 1, P0 ;  /* 0x3f8000005b027808 */ /* 0x000fcc0000000000 */
[----:B------:R-:W3:Y:S01]  /*4470*/  MUFU.RCP R11, R11 ;  /* 0x0000000b000b7308 */ /* 0x000ee20000001000 */
[----:B------:R-:W-:Y:S01]  /*4480*/  FFMA R15, R44, R15, R48 ;  /* 0x0000000f2c0f7223 */ /* 0x000fe20000000030 */
[----:B------:R-:W-:Y:S01]  /*4490*/  FFMA R6, R47, R6, R51 ;  /* 0x000000062f067223 */ /* 0x000fe20000000033 */
[----:B------:R-:W-:Y:S01]  /*44a0*/  @!P6 FMUL R12, R12, 16777216 ;  /* 0x4b8000000c0ce820 */ /* 0x000fe20000400000 */
[----:B------:R-:W-:Y:S01]  /*44b0*/  @!P4 FMUL R2, R2, 16777216 ;  /* 0x4b8000000202c820 */ /* 0x000fe20000400000 */
[----:B------:R-:W-:Y:S01]  /*44c0*/  FADD R13, -R56, R52 ;  /* 0x00000034380d7221 */ /* 0x000fe20000000100 */
[C---:B------:R-:W-:Y:S01]  /*44d0*/  FSETP.GEU.AND P0, PT, R4.reuse, -R15, PT ;  /* 0x8000000f0400720b */ /* 0x040fe20003f0e000 */
[----:B------:R-:W-:Y:S01]  /*44e0*/  FADD R15, R4, R15 ;  /* 0x0000000f040f7221 */ /* 0x000fe20000000000 */
[C---:B------:R-:W-:Y:S01]  /*44f0*/  FSETP.GEU.AND P6, PT, R3.reuse, -R6, PT ;  /* 0x800000060300720b */ /* 0x040fe20003fce000 */
[----:B------:R-:W-:Y:S01]  /*4500*/  FADD R3, R3, R6 ;  /* 0x0000000603037221 */ /* 0x000fe20000000000 */
[----:B-1----:R-:W-:Y:S01]  /*4510*/  FMUL R40, R40, R17 ;  /* 0x0000001128287220 */ /* 0x002fe20000400000 */
[----:B------:R-:W-:Y:S01]  /*4520*/  FADD R4, -R57, R53 ;  /* 0x0000003539047221 */ /* 0x000fe20000000100 */
[----:B------:R-:W-:Y:S01]  /*4530*/  FADD R21, -R58, R54 ;  /* 0x000000363a157221 */ /* 0x000fe20000000100 */
[----:B------:R-:W-:Y:S01]  /*4540*/  FADD R6, -R59, R55 ;  /* 0x000000373b067221 */ /* 0x000fe20000000100 */
[----:B--2---:R-:W-:Y:S01]  /*4550*/  FMUL R43, R43, R2 ;  /* 0x000000022b2b7220 */ /* 0x004fe20000400000 */
[----:B------:R-:W-:Y:S01]  /*4560*/  FMUL R42, R42, R7 ;  /* 0x000000072a2a7220 */ /* 0x000fe20000400000 */
[----:B---3--:R-:W-:Y:S01]  /*4570*/  FMUL R11, R11, R12 ;  /* 0x0000000c0b0b7220 */ /* 0x008fe20000400000 */
[----:B------:R-:W-:Y:S01]  /*4580*/  FMUL R13, R40, R13 ;  /* 0x0000000d280d7220 */ /* 0x000fe20000400000 */
[----:B------:R-:W-:Y:S01]  /*4590*/  FMUL R6, R43, R6 ;  /* 0x000000062b067220 */ /* 0x000fe20000400000 */
[----:B------:R-:W-:Y:S01]  /*45a0*/  FMUL R21, R42, R21 ;  /* 0x000000152a157220 */ /* 0x000fe20000400000 */
[----:B------:R-:W-:Y:S01]  /*45b0*/  FMUL R4, R11, R4 ;  /* 0x000000040b047220 */ /* 0x000fe20000400000 */
[C---:B------:R-:W-:Y:S01]  /*45c0*/  FSETP.GEU.AND P2, PT, R5.reuse, -R46, PT ;  /* 0x8000002e0500720b */ /* 0x040fe20003f4e000 */
[----:B0-----:R-:W-:Y:S01]  /*45d0*/  IMAD.SHL.U32 R2, R14, 0x8, RZ ;  /* 0x000000080e027824 */ /* 0x001fe200078e00ff */
[----:B------:R-:W-:Y:S01]  /*45e0*/  FSETP.GEU.AND P4, PT, R8, RZ, PT ;  /* 0x000000ff0800720b */ /* 0x000fe20003f8e000 */
[----:B------:R-:W-:Y:S01]  /*45f0*/  FADD R5, R5, R46 ;  /* 0x0000002e05057221 */ /* 0x000fe20000000000 */
[----:B------:R-:W-:Y:S01]  /*4600*/  FFMA R60, R60, R13, R64 ;  /* 0x0000000d3c3c7223 */ /* 0x000fe20000000040 */
[----:B------:R-:W-:Y:S01]  /*4610*/  FFMA R6, R63, R6, R67 ;  /* 0x000000063f067223 */ /* 0x000fe20000000043 */
[----:B------:R-:W-:Y:S01]  /*4620*/  FFMA R61, R61, R4, R65 ;  /* 0x000000043d3d7223 */ /* 0x000fe20000000041 */
[----:B------:R-:W-:Y:S01]  /*4630*/  FFMA R21, R62, R21, R66 ;  /* 0x000000153e157223 */ /* 0x000fe20000000042 */
[----:B------:R-:W-:-:S02]  /*4640*/  @!P3 FSEL R19, R8, RZ, P4 ;  /* 0x000000ff0813b208 */ /* 0x000fc40002000000 */
[----:B------:R-:W-:Y:S02]  /*4650*/  LOP3.LUT R2, R2, 0x3f8, RZ, 0xc0, !PT ;  /* 0x000003f802027812 */ /* 0x000fe400078ec0ff */
[----:B------:R-:W-:Y:S02]  /*4660*/  FSEL R29, R5, RZ, P2 ;  /* 0x000000ff051d7208 */ /* 0x000fe40001000000 */
[----:B------:R-:W-:Y:S02]  /*4670*/  FSEL R27, R3, RZ, P6 ;  /* 0x000000ff031b7208 */ /* 0x000fe40003000000 */
[C---:B------:R-:W-:Y:S01]  /*4680*/  FSETP.GEU.AND P2, PT, R9.reuse, -R60, PT ;  /* 0x8000003c0900720b */ /* 0x040fe20003f4e000 */
[----:B------:R-:W-:Y:S01]  /*4690*/  FADD R9, R9, R60 ;  /* 0x0000003c09097221 */ /* 0x000fe20000000000 */
[C---:B------:R-:W-:Y:S01]  /*46a0*/  FSETP.GEU.AND P4, PT, R19.reuse, -R6, PT ;  /* 0x800000061300720b */ /* 0x040fe20003f8e000 */
[----:B------:R-:W-:Y:S01]  /*46b0*/  FADD R6, R19, R6 ;  /* 0x0000000613067221 */ /* 0x000fe20000000000 */
[C---:B------:R-:W-:Y:S01]  /*46c0*/  FSETP.GEU.AND P3, PT, R10.reuse, -R21, PT ;  /* 0x800000150a00720b */ /* 0x040fe20003f6e000 */
[----:B------:R-:W-:Y:S01]  /*46d0*/  FADD R10, R10, R21 ;  /* 0x000000150a0a7221 */ /* 0x000fe20000000000 */
[C---:B------:R-:W-:Y:S01]  /*46e0*/  FSETP.GEU.AND P6, PT, R0.reuse, -R61, PT ;  /* 0x8000003d0000720b */ /* 0x040fe20003fce000 */
[----:B------:R-:W-:Y:S01]  /*46f0*/  FADD R0, R0, R61 ;  /* 0x0000003d00007221 */ /* 0x000fe20000000000 */
[----:B------:R-:W-:-:S02]  /*4700*/  LOP3.LUT R3, R2, 0x4, RZ, 0xfc, !PT ;  /* 0x0000000402037812 */ /* 0x000fc400078efcff */
[----:B------:R-:W-:Y:S01]  /*4710*/  LEA R4, R2, UR4, 0x3 ;  /* 0x0000000402047c11 */ /* 0x000fe2000f8e18ff */
[----:B------:R-:W-:Y:S01]  /*4720*/  BAR.SYNC.DEFER_BLOCKING 0x0 ;  /* 0x0000000000007b1d */ /* 0x000fe20000010000 */
[----:B------:R-:W-:Y:S02]  /*4730*/  FSEL R45, R45, RZ, P1 ;  /* 0x000000ff2d2d7208 */ /* 0x000fe40000800000 */
[----:B------:R-:W-:Y:S02]  /*4740*/  FSEL R31, R15, RZ, P0 ;  /* 0x000000ff0f1f7208 */ /* 0x000fe40000000000 */
[----:B------:R-:W-:Y:S02]  /*4750*/  LEA R5, R3, UR4, 0x3 ;  /* 0x0000000403057c11 */ /* 0x000fe4000f8e18ff */
[----:B------:R-:W-:Y:S01]  /*4760*/  FSEL R18, R9, RZ, P2 ;  /* 0x000000ff09127208 */ /* 0x000fe20001000000 */
[----:B------:R-:W0:Y:S01]  /*4770*/  LDC.64 R2, c[0x0][0x210] ;  /* 0x00008400ff027b82 */ /* 0x000e220000000a00 */
[----:B------:R-:W-:-:S02]  /*4780*/  FSEL R33, R6, RZ, P4 ;  /* 0x000000ff06217208 */ /* 0x000fc40002000000 */
[----:B------:R-:W-:Y:S02]  /*4790*/  FSEL R35, R10, RZ, P3 ;  /* 0x000000ff0a237208 */ /* 0x000fe40001800000 */
[----:B------:R-:W-:Y:S01]  /*47a0*/  FSEL R37, R0, RZ, P6 ;  /* 0x000000ff00257208 */ /* 0x000fe20003000000 */
[----:B------:R-:W-:Y:S04]  /*47b0*/  STS [R4], R31 ;  /* 0x0000001f04007388 */ /* 0x000fe80000000800 */
[----:B------:R-:W-:Y:S04]  /*47c0*/  STS [R4+0x8], R45 ;  /* 0x0000082d04007388 */ /* 0x000fe80000000800 */
[----:B------:R-:W-:Y:S04]  /*47d0*/  STS [R4+0x10], R29 ;  /* 0x0000101d04007388 */ /* 0x000fe80000000800 */
[----:B------:R-:W-:Y:S04]  /*47e0*/  STS [R4+0x18], R27 ;  /* 0x0000181b04007388 */ /* 0x000fe80000000800 */
[----:B------:R1:W-:Y:S04]  /*47f0*/  STS [R5], R18 ;  /* 0x0000001205007388 */ /* 0x0003e80000000800 */
[----:B------:R-:W-:Y:S04]  /*4800*/  STS [R4+0x28], R37 ;  /* 0x0000282504007388 */ /* 0x000fe80000000800 */
[----:B------:R-:W-:Y:S04]  /*4810*/  STS [R4+0x30], R35 ;  /* 0x0000302304007388 */ /* 0x000fe80000000800 */
[----:B------:R2:W-:Y:S01]  /*4820*/  STS [R4+0x38], R33 ;  /* 0x0000382104007388 */ /* 0x0005e20000000800 */
[----:B------:R-:W-:-:S02]  /*4830*/  LOP3.LUT R0, R14, 0x7f, RZ, 0xc0, !PT ;  /* 0x0000007f0e007812 */ /* 0x000fc400078ec0ff */
[----:B------:R-:W-:Y:S02]  /*4840*/  LOP3.LUT R17, R89, 0x7f, R14, 0xf8, !PT ;  /* 0x0000007f59117812 */ /* 0x000fe400078ef80e */
[----:B------:R-:W-:Y:S02]  /*4850*/  LOP3.LUT R16, R0, 0x80, RZ, 0xfc, !PT ;  /* 0x0000008000107812 */ /* 0x000fe400078efcff */
[----:B------:R-:W-:Y:S02]  /*4860*/  LOP3.LUT R7, R89, 0x300, R0, 0xfe, !PT ;  /* 0x0000030059077812 */ /* 0x000fe400078efe00 */
[----:B------:R-:W-:Y:S02]  /*4870*/  LOP3.LUT R9, R89, 0x280, R0, 0xfe, !PT ;  /* 0x0000028059097812 */ /* 0x000fe400078efe00 */
[----:B------:R-:W-:Y:S02]  /*4880*/  LOP3.LUT R11, R89, 0x200, R0, 0xfe, !PT ;  /* 0x00000200590b7812 */ /* 0x000fe400078efe00 */
[----:B------:R-:W-:-:S02]  /*4890*/  LOP3.LUT R13, R89, 0x180, R0, 0xfe, !PT ;  /* 0x00000180590d7812 */ /* 0x000fc400078efe00 */
[----:B------:R-:W-:Y:S02]  /*48a0*/  LOP3.LUT R15, R89, 0x100, R0, 0xfe, !PT ;  /* 0x00000100590f7812 */ /* 0x000fe400078efe00 */
[----:B-1----:R-:W-:Y:S02]  /*48b0*/  LOP3.LUT R5, R89, 0x380, R0, 0xfe, !PT ;  /* 0x0000038059057812 */ /* 0x002fe400078efe00 */
[C---:B------:R-:W-:Y:S02]  /*48c0*/  LOP3.LUT R14, R0.reuse, 0x100, RZ, 0xfc, !PT ;  /* 0x00000100000e7812 */ /* 0x040fe400078efcff */
[----:B------:R-:W-:Y:S02]  /*48d0*/  LOP3.LUT R89, R89, 0x80, R0, 0xfe, !PT ;  /* 0x0000008059597812 */ /* 0x000fe400078efe00 */
[C---:B------:R-:W-:Y:S02]  /*48e0*/  LOP3.LUT R6, R0.reuse, 0x300, RZ, 0xfc, !PT ;  /* 0x0000030000067812 */ /* 0x040fe400078efcff */
[----:B------:R-:W-:-:S02]  /*48f0*/  LOP3.LUT R8, R0, 0x280, RZ, 0xfc, !PT ;  /* 0x0000028000087812 */ /* 0x000fc400078efcff */
[C---:B------:R-:W-:Y:S02]  /*4900*/  LOP3.LUT R10, R0.reuse, 0x200, RZ, 0xfc, !PT ;  /* 0x00000200000a7812 */ /* 0x040fe400078efcff */
[C---:B------:R-:W-:Y:S02]  /*4910*/  LOP3.LUT R12, R0.reuse, 0x180, RZ, 0xfc, !PT ;  /* 0x00000180000c7812 */ /* 0x040fe400078efcff */
[C---:B--2---:R-:W-:Y:S02]  /*4920*/  LOP3.LUT R4, R0.reuse, 0x380, RZ, 0xfc, !PT ;  /* 0x0000038000047812 */ /* 0x044fe400078efcff */
[----:B------:R-:W-:Y:S01]  /*4930*/  LEA R0, R0, UR4, 0x3 ;  /* 0x0000000400007c11 */ /* 0x000fe2000f8e18ff */
[----:B------:R-:W-:Y:S01]  /*4940*/  BAR.SYNC.DEFER_BLOCKING 0x0 ;  /* 0x0000000000007b1d */ /* 0x000fe20000010000 */
[----:B------:R-:W-:Y:S02]  /*4950*/  LEA R16, R16, UR4, 0x3 ;  /* 0x0000000410107c11 */ /* 0x000fe4000f8e18ff */
[----:B------:R-:W-:-:S02]  /*4960*/  LEA R14, R14, UR4, 0x3 ;  /* 0x000000040e0e7c11 */ /* 0x000fc4000f8e18ff */
[----:B------:R-:W-:Y:S02]  /*4970*/  LEA R12, R12, UR4, 0x3 ;  /* 0x000000040c0c7c11 */ /* 0x000fe4000f8e18ff */
[----:B------:R-:W-:Y:S02]  /*4980*/  LEA R10, R10, UR4, 0x3 ;  /* 0x000000040a0a7c11 */ /* 0x000fe4000f8e18ff */
[----:B------:R-:W-:Y:S02]  /*4990*/  LEA R8, R8, UR4, 0x3 ;  /* 0x0000000408087c11 */ /* 0x000fe4000f8e18ff */
[----:B------:R-:W-:Y:S02]  /*49a0*/  LEA R6, R6, UR4, 0x3 ;  /* 0x0000000406067c11 */ /* 0x000fe4000f8e18ff */
[----:B------:R-:W-:Y:S02]  /*49b0*/  LEA R4, R4, UR4, 0x3 ;  /* 0x0000000404047c11 */ /* 0x000fe4000f8e18ff */
[----:B------:R-:W-:-:S02]  /*49c0*/  FSETP.GTU.AND P6, PT, R27, RZ, PT ;  /* 0x000000ff1b00720b */ /* 0x000fc40003fcc000 */
[----:B------:R-:W-:Y:S01]  /*49d0*/  FSETP.GTU.AND P2, PT, R29, RZ, PT ;  /* 0x000000ff1d00720b */ /* 0x000fe20003f4c000 */
[--C-:B------:R-:W-:Y:S01]  /*49e0*/  IMAD R25, R5, 0x64, R90.reuse ;  /* 0x0000006405197824 */ /* 0x100fe200078e025a */
[----:B------:R-:W-:Y:S02]  /*49f0*/  FSETP.GTU.AND P0, PT, R31, RZ, PT ;  /* 0x000000ff1f00720b */ /* 0x000fe40003f0c000 */
[----:B------:R-:W-:Y:S01]  /*4a00*/  FSETP.GTU.AND P1, PT, R45, RZ, PT ;  /* 0x000000ff2d00720b */ /* 0x000fe20003f2c000 */
[--C-:B------:R-:W-:Y:S01]  /*4a10*/  IMAD R19, R11, 0x64, R90.reuse ;  /* 0x000000640b137824 */ /* 0x100fe200078e025a */
[----:B------:R-:W-:Y:S01]  /*4a20*/  FSETP.GTU.AND P3, PT, R18, RZ, PT ;  /* 0x000000ff1200720b */ /* 0x000fe20003f6c000 */
[----:B------:R1:W2:Y:S01]  /*4a30*/  LDS R39, [R0] ;  /* 0x0000000000277984 */ /* 0x0002a20000000800 */
[----:B------:R-:W-:Y:S01]  /*4a40*/  FSETP.GTU.AND P4, PT, R37, RZ, PT ;  /* 0x000000ff2500720b */ /* 0x000fe20003f8c000 */
[----:B------:R-:W-:Y:S01]  /*4a50*/  IMAD R21, R9, 0x64, R90 ;  /* 0x0000006409157824 */ /* 0x000fe200078e025a */
[----:B------:R-:W-:Y:S01]  /*4a60*/  ULDC.64 UR4, c[0x0][0x2e0] ;  /* 0x0000b80000047ab9 */ /* 0x000fe20000000a00 */
[----:B------:R-:W3:Y:S04]  /*4a70*/  LDS R41, [R16] ;  /* 0x0000000010297984 */ /* 0x000ee80000000800 */
[----:B------:R-:W4:Y:S04]  /*4a80*/  LDS R43, [R14] ;  /* 0x000000000e2b7984 */ /* 0x000f280000000800 */
[----:B------:R-:W5:Y:S04]  /*4a90*/  LDS R47, [R12] ;  /* 0x000000000c2f7984 */ /* 0x000f680000000800 */
[----:B------:R-:W2:Y:S04]  /*4aa0*/  LDS R49, [R10] ;  /* 0x000000000a317984 */ /* 0x000ea80000000800 */
[----:B------:R-:W3:Y:S04]  /*4ab0*/  LDS R51, [R8] ;  /* 0x0000000008337984 */ /* 0x000ee80000000800 */
[----:B------:R-:W4:Y:S04]  /*4ac0*/  LDS R53, [R6] ;  /* 0x0000000006357984 */ /* 0x000f280000000800 */
[----:B------:R0:W5:Y:S01]  /*4ad0*/  LDS R55, [R4] ;  /* 0x0000000004377984 */ /* 0x0001620000000800 */
[----:B-1----:R-:W-:-:S02]  /*4ae0*/  SEL R0, RZ, 0x1, P6 ;  /* 0x00000001ff007807 */ /* 0x002fc40003000000 */
[----:B------:R-:W-:Y:S02]  /*4af0*/  SEL R5, RZ, 0x1, P2 ;  /* 0x00000001ff057807 */ /* 0x000fe40001000000 */
[----:B------:R-:W-:Y:S02]  /*4b00*/  FSETP.GTU.AND P6, PT, R33, RZ, PT ;  /* 0x000000ff2100720b */ /* 0x000fe40003fcc000 */
[----:B------:R-:W-:Y:S01]  /*4b10*/  FSETP.GTU.AND P2, PT, R35, RZ, PT ;  /* 0x000000ff2300720b */ /* 0x000fe20003f4c000 */
[--C-:B------:R-:W-:Y:S01]  /*4b20*/  IMAD R11, R13, 0x64, R90.reuse ;  /* 0x000000640d0b7824 */ /* 0x100fe200078e025a */
[----:B0-----:R-:W-:Y:S01]  /*4b30*/  SEL R4, RZ, 0x1, P1 ;  /* 0x00000001ff047807 */ /* 0x001fe20000800000 */
[--C-:B------:R-:W-:Y:S01]  /*4b40*/  IMAD R9, R15, 0x64, R90.reuse ;  /* 0x000000640f097824 */ /* 0x100fe200078e025a */
[----:B------:R-:W-:Y:S01]  /*4b50*/  SEL R13, RZ, 0x1, P0 ;  /* 0x00000001ff0d7807 */ /* 0x000fe20000000000 */
[--C-:B------:R-:W-:Y:S01]  /*4b60*/  IMAD R23, R7, 0x64, R90.reuse ;  /* 0x0000006407177824 */ /* 0x100fe200078e025a */
[----:B------:R-:W-:Y:S01]  /*4b70*/  SEL R6, RZ, 0x1, P6 ;  /* 0x00000001ff067807 */ /* 0x000fe20003000000 */
[--C-:B------:R-:W-:Y:S01]  /*4b80*/  IMAD R17, R17, 0x64, R90.reuse ;  /* 0x0000006411117824 */ /* 0x100fe200078e025a */
[----:B------:R-:W-:Y:S01]  /*4b90*/  SEL R15, RZ, 0x1, P2 ;  /* 0x00000001ff0f7807 */ /* 0x000fe20001000000 */
[----:B------:R-:W-:Y:S01]  /*4ba0*/  IMAD R7, R89, 0x64, R90 ;  /* 0x0000006459077824 */ /* 0x000fe200078e025a */
[----:B------:R-:W-:-:S02]  /*4bb0*/  SEL R8, RZ, 0x1, P4 ;  /* 0x00000001ff087807 */ /* 0x000fc40002000000 */
[----:B------:R-:W-:Y:S02]  /*4bc0*/  SEL R29, RZ, 0x1, P3 ;  /* 0x00000001ff1d7807 */ /* 0x000fe40001800000 */
[----:B------:R-:W-:Y:S02]  /*4bd0*/  PRMT R0, R5, 0x3340, R0 ;  /* 0x0000334005007816 */ /* 0x000fe40000000000 */
[----:B------:R-:W-:Y:S01]  /*4be0*/  PRMT R27, R13, 0x3340, R4 ;  /* 0x000033400d1b7816 */ /* 0x000fe20000000004 */
[----:B------:R-:W-:Y:S01]  /*4bf0*/  IMAD.WIDE R4, R17, 0x4, R2 ;  /* 0x0000000411047825 */ /* 0x000fe200078e0202 */
[----:B------:R-:W-:Y:S02]  /*4c00*/  PRMT R20, R15, 0x3340, R6 ;  /* 0x000033400f147816 */ /* 0x000fe40000000006 */
[----:B------:R-:W-:Y:S01]  /*4c10*/  PRMT R29, R29, 0x3340, R8 ;  /* 0x000033401d1d7816 */ /* 0x000fe20000000008 */
[--C-:B------:R-:W-:Y:S01]  /*4c20*/  IMAD.WIDE R6, R7, 0x4, R2.reuse ;  /* 0x0000000407067825 */ /* 0x100fe200078e0202 */
[----:B--2---:R0:W-:Y:S03]  /*4c30*/  @!P5 STG.E desc[UR6][R4.64], R39 ;  /* 0x000000270400d986 */ /* 0x0041e6000c101906 */
[--C-:B------:R-:W-:Y:S01]  /*4c40*/  IMAD.WIDE R8, R9, 0x4, R2.reuse ;  /* 0x0000000409087825 */ /* 0x100fe200078e0202 */
[----:B---3--:R0:W-:Y:S03]  /*4c50*/  @!P5 STG.E desc[UR6][R6.64], R41 ;  /* 0x000000290600d986 */ /* 0x0081e6000c101906 */
[--C-:B------:R-:W-:Y:S01]  /*4c60*/  IMAD.WIDE R10, R11, 0x4, R2.reuse ;  /* 0x000000040b0a7825 */ /* 0x100fe200078e0202 */
[----:B----4-:R0:W-:Y:S03]  /*4c70*/  @!P5 STG.E desc[UR6][R8.64], R43 ;  /* 0x0000002b0800d986 */ /* 0x0101e6000c101906 */
[--C-:B------:R-:W-:Y:S01]  /*4c80*/  IMAD.WIDE R12, R19, 0x4, R2.reuse ;  /* 0x00000004130c7825 */ /* 0x100fe200078e0202 */
[----:B-----5:R0:W-:Y:S03]  /*4c90*/  @!P5 STG.E desc[UR6][R10.64], R47 ;  /* 0x0000002f0a00d986 */ /* 0x0201e6000c101906 */
[----:B------:R-:W-:Y:S01]  /*4ca0*/  IMAD.WIDE R14, R21, 0x4, R2 ;  /* 0x00000004150e7825 */ /* 0x000fe200078e0202 */
[----:B------:R-:W-:-:S03]  /*4cb0*/  IADD3 R18, P0, R71, UR4, RZ ;  /* 0x0000000447127c10 */ /* 0x000fc6000ff1e0ff */
[--C-:B------:R-:W-:Y:S01]  /*4cc0*/  IMAD.WIDE R16, R23, 0x4, R2.reuse ;  /* 0x0000000417107825 */ /* 0x100fe200078e0202 */
[----:B------:R0:W-:Y:S03]  /*4cd0*/  @!P5 STG.E desc[UR6][R12.64], R49 ;  /* 0x000000310c00d986 */ /* 0x0001e6000c101906 */
[----:B------:R-:W-:Y:S01]  /*4ce0*/  IMAD.WIDE R2, R25, 0x4, R2 ;  /* 0x0000000419027825 */ /* 0x000fe200078e0202 */
[----:B------:R0:W-:Y:S01]  /*4cf0*/  @!P5 STG.E desc[UR6][R14.64], R51 ;  /* 0x000000330e00d986 */ /* 0x0001e2000c101906 */
[----:B------:R-:W-:-:S03]  /*4d00*/  LEA.HI.X.SX32 R19, R71, UR5, 0x1, P0 ;  /* 0x0000000547137c11 */ /* 0x000fc600080f0eff */
[----:B------:R0:W-:Y:S01]  /*4d10*/  @!P5 STG.E desc[UR6][R16.64], R53 ;  /* 0x000000351000d986 */ /* 0x0001e2000c101906 */
[----:B------:R-:W-:-:S03]  /*4d20*/  PRMT R28, R27, 0x5410, R0 ;  /* 0x000054101b1c7816 */ /* 0x000fc60000000000 */
[----:B------:R0:W-:Y:S01]  /*4d30*/  @!P5 STG.E desc[UR6][R2.64], R55 ;  /* 0x000000370200d986 */ /* 0x0001e2000c101906 */
[----:B------:R-:W-:Y:S01]  /*4d40*/  PRMT R29, R29, 0x5410, R20 ;  /* 0x000054101d1d7816 */ /* 0x000fe20000000014 */
[----:B0-----:R-:W-:Y:S06]  /*4d50*/  @P5 EXIT ;  /* 0x000000000000594d */ /* 0x001fec0003800000 */
[----:B------:R-:W-:Y:S01]  /*4d60*/  STG.E.64 desc[UR6][R18.64], R28 ;  /* 0x0000001c12007986 */ /* 0x000fe2000c101b06 */
[----:B------:R-:W-:Y:S05]  /*4d70*/  EXIT ;  /* 0x000000000000794d */ /* 0x000fea0003800000 */
.L_x_0:
[----:B------:R-:W-:-:S00]  /*4d80*/  BRA `(.L_x_0) ;  /* 0xfffffffc00fc7947 */ /* 0x000fc0000383ffff */
[----:B------:R-:W-:-:S00]  /*4d90*/  NOP ;  /* 0x0000000000007918 */ /* 0x000fc00000000000 */
        /* <DEDUP_REMOVED lines=14> */
.L_x_1:


//--------------------- .nv.global.init           --------------------------
	.section	.nv.global.init,"aw",@progbits
.nv.global.init:
	.type		_$_str,@object
	.size		_$_str,(_$_str_$_2 - _$_str)
_$_str:
        /*0000*/ 	.byte	0x5f, 0x5f, 0x43, 0x55, 0x44, 0x41, 0x5f, 0x46, 0x54, 0x5a, 0x00
	.type		_$_str_$_2,@object
	.size		_$_str_$_2,(.L_1 - _$_str_$_2)
_$_str_$_2:
        /*000b*/ 	.byte	0x5f, 0x5f, 0x43, 0x55, 0x44, 0x41, 0x5f, 0x50, 0x52, 0x45, 0x43, 0x5f, 0x53, 0x51, 0x52, 0x54
        /*001b*/ 	.byte	0x00
.L_1:


//--------------------- .nv.shared.triton_poi_fused__native_batch_norm_legit_no_training_add_cat_relu_threshold_backward_19 --------------------------
	.section	.nv.shared.triton_poi_fused__native_batch_norm_legit_no_training_add_cat_relu_threshold_backward_19,"aw",@nobits
	.sectionflags	@""
	.align	16
	.zero		1024


//--------------------- .nv.constant0.triton_poi_fused__native_batch_norm_legit_no_training_add_cat_relu_threshold_backward_19 --------------------------
	.section	.nv.constant0.triton_poi_fused__native_batch_norm_legit_no_training_add_cat_relu_threshold_backward_19,"a",@progbits
	.sectionflags	@""
	.align	4
.nv.constant0.triton_poi_fused__native_batch_norm_legit_no_training_add_cat_relu_threshold_backward_19:
	.zero		752
